	.target	sm_90a

	.elftype	@"ET_EXEC"


//--------------------- .note.nv.tkinfo           --------------------------
	.section	.note.nv.tkinfo,"",@"SHT_NOTE"
	.sectionflags	@"SHF_NOTE_NV_TKINFO"
	.tkinfo
        /*0018*/ 	.word	0x00000002
        /*0030*/ 	.string	""
        /*0030*/ 	.string	"ptxas"
        /*0030*/ 	.string	"Cuda compilation tools, release 13.0, V13.0.88"
        /*0030*/ 	.string	"Build cuda_13.0.r13.0/compiler.36424714_0"
        /*0030*/ 	.string	"-v  -suppress-debug-info  -lineinfo  -arch sm_90a "



//--------------------- .note.nv.cuinfo           --------------------------
	.section	.note.nv.cuinfo,"",@"SHT_NOTE"
	.sectionflags	@"SHF_NOTE_NV_CUINFO"
        /*0018*/ 	.short	0x0002
        /*001a*/ 	.short	0x005a
        /*001c*/ 	.short	0x0082
	.zero		2


//--------------------- .nv.info                  --------------------------
	.section	.nv.info,"",@"SHT_CUDA_INFO"
	.align	4


	//----- nvinfo : EIATTR_REGCOUNT
	.align		4
        /*0000*/ 	.byte	0x04, 0x2f
        /*0002*/ 	.short	(.L_1 - .L_0)
	.align		4
.L_0:
        /*0004*/ 	.word	index@(matmul_kernel)
        /*0008*/ 	.word	0x00000064


	//----- nvinfo : EIATTR_FRAME_SIZE
	.align		4
.L_1:
        /*000c*/ 	.byte	0x04, 0x11
        /*000e*/ 	.short	(.L_3 - .L_2)
	.align		4
.L_2:
        /*0010*/ 	.word	index@(matmul_kernel)
        /*0014*/ 	.word	0x00000000


	//----- nvinfo : EIATTR_MIN_STACK_SIZE
	.align		4
.L_3:
        /*0018*/ 	.byte	0x04, 0x12
        /*001a*/ 	.short	(.L_5 - .L_4)
	.align		4
.L_4:
        /*001c*/ 	.word	index@(matmul_kernel)
        /*0020*/ 	.word	0x00000000
.L_5:


//--------------------- .nv.compat                --------------------------
	.section	.nv.compat,"",@"SHT_CUDA_COMPAT_INFO"
	.align	4
        /*0000*/ 	.byte	0x02, 0x09, 0x01, 0x00, 0x02, 0x02, 0x04, 0x00, 0x02, 0x05, 0x05, 0x00, 0x03, 0x07, 0x01, 0x01
        /*0010*/ 	.byte	0x02, 0x03, 0x00, 0x00, 0x02, 0x06, 0x01, 0x00, 0x04, 0x0b, 0x08, 0x00, 0x00, 0x00, 0x00, 0x00
        /*0020*/ 	.byte	0x00, 0x00, 0x00, 0x00


//--------------------- .nv.info.matmul_kernel    --------------------------
	.section	.nv.info.matmul_kernel,"",@"SHT_CUDA_INFO"
	.sectionflags	@""
	.align	4


	//----- nvinfo : EIATTR_CUDA_API_VERSION
	.align		4
        /*0000*/ 	.byte	0x04, 0x37
        /*0002*/ 	.short	(.L_7 - .L_6)
.L_6:
        /*0004*/ 	.word	0x00000082


	//----- nvinfo : EIATTR_KPARAM_INFO
	.align		4
.L_7:
        /*0008*/ 	.byte	0x04, 0x17
        /*000a*/ 	.short	(.L_9 - .L_8)
.L_8:
        /*000c*/ 	.word	0x00000000
        /*0010*/ 	.short	0x000d
        /*0012*/ 	.short	0x0048
        /*0014*/ 	.byte	0x00, 0xf4, 0x21, 0x00


	//----- nvinfo : EIATTR_KPARAM_INFO
	.align		4
.L_9:
        /*0018*/ 	.byte	0x04, 0x17
        /*001a*/ 	.short	(.L_11 - .L_10)
.L_10:
        /*001c*/ 	.word	0x00000000
        /*0020*/ 	.short	0x000c
        /*0022*/ 	.short	0x0040
        /*0024*/ 	.byte	0x00, 0xf4, 0x21, 0x00


	//----- nvinfo : EIATTR_KPARAM_INFO
	.align		4
.L_11:
        /*0028*/ 	.byte	0x04, 0x17
        /*002a*/ 	.short	(.L_13 - .L_12)
.L_12:
        /*002c*/ 	.word	0x00000000
        /*0030*/ 	.short	0x000b
        /*0032*/ 	.short	0x0038
        /*0034*/ 	.byte	0x00, 0xf0, 0x11, 0x00


	//----- nvinfo : EIATTR_KPARAM_INFO
	.align		4
.L_13:
        /*0038*/ 	.byte	0x04, 0x17
        /*003a*/ 	.short	(.L_15 - .L_14)
.L_14:
        /*003c*/ 	.word	0x00000000
        /*0040*/ 	.short	0x000a
        /*0042*/ 	.short	0x0034
        /*0044*/ 	.byte	0x00, 0xf0, 0x11, 0x00


	//----- nvinfo : EIATTR_KPARAM_INFO
	.align		4
.L_15:
        /*0048*/ 	.byte	0x04, 0x17
        /*004a*/ 	.short	(.L_17 - .L_16)
.L_16:
        /*004c*/ 	.word	0x00000000
        /*0050*/ 	.short	0x0009
        /*0052*/ 	.short	0x0030
        /*0054*/ 	.byte	0x00, 0xf0, 0x11, 0x00


	//----- nvinfo : EIATTR_KPARAM_INFO
	.align		4
.L_17:
        /*0058*/ 	.byte	0x04, 0x17
        /*005a*/ 	.short	(.L_19 - .L_18)
.L_18:
        /*005c*/ 	.word	0x00000000
        /*0060*/ 	.short	0x0008
        /*0062*/ 	.short	0x002c
        /*0064*/ 	.byte	0x00, 0xf0, 0x11, 0x00


	//----- nvinfo : EIATTR_KPARAM_INFO
	.align		4
.L_19:
        /*0068*/ 	.byte	0x04, 0x17
        /*006a*/ 	.short	(.L_21 - .L_20)
.L_20:
        /*006c*/ 	.word	0x00000000
        /*0070*/ 	.short	0x0007
        /*0072*/ 	.short	0x0028
        /*0074*/ 	.byte	0x00, 0xf0, 0x11, 0x00


	//----- nvinfo : EIATTR_KPARAM_INFO
	.align		4
.L_21:
        /*0078*/ 	.byte	0x04, 0x17
        /*007a*/ 	.short	(.L_23 - .L_22)
.L_22:
        /*007c*/ 	.word	0x00000000
        /*0080*/ 	.short	0x0006
        /*0082*/ 	.short	0x0024
        /*0084*/ 	.byte	0x00, 0xf0, 0x11, 0x00


	//----- nvinfo : EIATTR_KPARAM_INFO
	.align		4
.L_23:
        /*0088*/ 	.byte	0x04, 0x17
        /*008a*/ 	.short	(.L_25 - .L_24)
.L_24:
        /*008c*/ 	.word	0x00000000
        /*0090*/ 	.short	0x0005
        /*0092*/ 	.short	0x0020
        /*0094*/ 	.byte	0x00, 0xf0, 0x11, 0x00


	//----- nvinfo : EIATTR_KPARAM_INFO
	.align		4
.L_25:
        /*0098*/ 	.byte	0x04, 0x17
        /*009a*/ 	.short	(.L_27 - .L_26)
.L_26:
        /*009c*/ 	.word	0x00000000
        /*00a0*/ 	.short	0x0004
        /*00a2*/ 	.short	0x001c
        /*00a4*/ 	.byte	0x00, 0xf0, 0x11, 0x00


	//----- nvinfo : EIATTR_KPARAM_INFO
	.align		4
.L_27:
        /*00a8*/ 	.byte	0x04, 0x17
        /*00aa*/ 	.short	(.L_29 - .L_28)
.L_28:
        /*00ac*/ 	.word	0x00000000
        /*00b0*/ 	.short	0x0003
        /*00b2*/ 	.short	0x0018
        /*00b4*/ 	.byte	0x00, 0xf0, 0x11, 0x00


	//----- nvinfo : EIATTR_KPARAM_INFO
	.align		4
.L_29:
        /*00b8*/ 	.byte	0x04, 0x17
        /*00ba*/ 	.short	(.L_31 - .L_30)
.L_30:
        /*00bc*/ 	.word	0x00000000
        /*00c0*/ 	.short	0x0002
        /*00c2*/ 	.short	0x0010
        /*00c4*/ 	.byte	0x00, 0xf4, 0x21, 0x00


	//----- nvinfo : EIATTR_KPARAM_INFO
	.align		4
.L_31:
        /*00c8*/ 	.byte	0x04, 0x17
        /*00ca*/ 	.short	(.L_33 - .L_32)
.L_32:
        /*00cc*/ 	.word	0x00000000
        /*00d0*/ 	.short	0x0001
        /*00d2*/ 	.short	0x0008
        /*00d4*/ 	.byte	0x00, 0xf4, 0x21, 0x00


	//----- nvinfo : EIATTR_KPARAM_INFO
	.align		4
.L_33:
        /*00d8*/ 	.byte	0x04, 0x17
        /*00da*/ 	.short	(.L_35 - .L_34)
.L_34:
        /*00dc*/ 	.word	0x00000000
        /*00e0*/ 	.short	0x0000
        /*00e2*/ 	.short	0x0000
        /*00e4*/ 	.byte	0x00, 0xf4, 0x21, 0x00


	//----- nvinfo : EIATTR_SPARSE_MMA_MASK
	.align		4
.L_35:
        /*00e8*/ 	.byte	0x03, 0x50
        /*00ea*/ 	.short	0x0000


	//----- nvinfo : EIATTR_MAXREG_COUNT
	.align		4
        /*00ec*/ 	.byte	0x03, 0x1b
        /*00ee*/ 	.short	0x0080


	//----- nvinfo : EIATTR_NUM_BARRIERS
	.align		4
        /*00f0*/ 	.byte	0x02, 0x4c
        /*00f2*/ 	.byte	0x01
	.zero		1


	//----- nvinfo : EIATTR_MERCURY_ISA_VERSION
	.align		4
        /*00f4*/ 	.byte	0x03, 0x5f
        /*00f6*/ 	.short	0x0101


	//----- nvinfo : EIATTR_EXIT_INSTR_OFFSETS
	.align		4
        /*00f8*/ 	.byte	0x04, 0x1c
        /*00fa*/ 	.short	(.L_37 - .L_36)


	//   ....[0]....
.L_36:
        /*00fc*/ 	.word	0x00002d90


	//   ....[1]....
        /*0100*/ 	.word	0x00002db0


	//----- nvinfo : EIATTR_REQNTID
	.align		4
.L_37:
        /*0104*/ 	.byte	0x04, 0x10
        /*0106*/ 	.short	(.L_39 - .L_38)
.L_38:
        /*0108*/ 	.word	0x00000200
        /*010c*/ 	.word	0x00000001
        /*0110*/ 	.word	0x00000001


	//----- nvinfo : EIATTR_CBANK_PARAM_SIZE
	.align		4
.L_39:
        /*0114*/ 	.byte	0x03, 0x19
        /*0116*/ 	.short	0x0050


	//----- nvinfo : EIATTR_PARAM_CBANK
	.align		4
        /*0118*/ 	.byte	0x04, 0x0a
        /*011a*/ 	.short	(.L_41 - .L_40)
	.align		4
.L_40:
        /*011c*/ 	.word	index@(.nv.constant0.matmul_kernel)
        /*0120*/ 	.short	0x0210
        /*0122*/ 	.short	0x0050


	//----- nvinfo : EIATTR_SW_WAR
	.align		4
.L_41:
        /*0124*/ 	.byte	0x04, 0x36
        /*0126*/ 	.short	(.L_43 - .L_42)
.L_42:
        /*0128*/ 	.word	0x00000008
.L_43:


//--------------------- .nv.callgraph             --------------------------
	.section	.nv.callgraph,"",@"SHT_CUDA_CALLGRAPH"
	.align	4
	.sectionentsize	8
	.align		4
        /*0000*/ 	.word	0x00000000
	.align		4
        /*0004*/ 	.word	0xffffffff
	.align		4
        /*0008*/ 	.word	0x00000000
	.align		4
        /*000c*/ 	.word	0xfffffffe
	.align		4
        /*0010*/ 	.word	0x00000000
	.align		4
        /*0014*/ 	.word	0xfffffffd
	.align		4
        /*0018*/ 	.word	0x00000000
	.align		4
        /*001c*/ 	.word	0xfffffffc


//--------------------- .text.matmul_kernel       --------------------------
	.section	.text.matmul_kernel,"ax",@progbits
	.align	128
        .global         matmul_kernel
        .type           matmul_kernel,@function
        .size           matmul_kernel,(.L_x_4 - matmul_kernel)
        .other          matmul_kernel,@"STO_CUDA_ENTRY STV_DEFAULT"
matmul_kernel:
.text.matmul_kernel:
[----:B------:R-:W0:Y:S08]  /*0000*/  LDC R1, c[0x0][0x28] ;  /* 0x00000a00ff017b82 */ /* 0x000e300000000800 */
[----:B------:R-:W1:Y:S01]  /*0010*/  LDC.64 R18, c[0x0][0x228] ;  /* 0x00008a00ff127b82 */ /* 0x000e620000000a00 */
[----:B------:R-:W2:Y:S01]  /*0020*/  S2R R5, SR_CTAID.X ;  /* 0x0000000000057919 */ /* 0x000ea20000002500 */
[----:B------:R-:W-:Y:S01]  /*0030*/  UMOV UR4, 0x400 ;  /* 0x0000040000047882 */ /* 0x000fe20000000000 */
[----:B------:R-:W-:Y:S01]  /*0040*/  ULDC.64 UR14, c[0x0][0x208] ;  /* 0x00008200000e7ab9 */ /* 0x000fe20000000a00 */
[----:B------:R-:W-:Y:S01]  /*0050*/  ULDC UR11, c[0x0][0x230] ;  /* 0x00008c00000b7ab9 */ /* 0x000fe20000000800 */
[----:B------:R-:W3:Y:S03]  /*0060*/  S2R R14, SR_TID.X ;  /* 0x00000000000e7919 */ /* 0x000ee60000002100 */
[----:B------:R-:W4:Y:S08]  /*0070*/  LDC R71, c[0x0][0x230] ;  /* 0x00008c00ff477b82 */ /* 0x000f300000000800 */
[----:B------:R-:W5:Y:S01]  /*0080*/  S2UR UR10, SR_CgaCtaId ;  /* 0x00000000000a79c3 */ /* 0x000f620000008800 */
[----:B-1----:R-:W-:-:S05]  /*0090*/  VIADD R0, R19, 0x3f ;  /* 0x0000003f13007836 */ /* 0x002fca0000000000 */
[----:B------:R-:W-:Y:S01]  /*00a0*/  SHF.R.S32.HI R3, RZ, 0x1f, R0 ;  /* 0x0000001fff037819 */ /* 0x000fe20000011400 */
[----:B----4-:R-:W-:-:S03]  /*00b0*/  VIADD R71, R71, 0x3f ;  /* 0x0000003f47477836 */ /* 0x010fc60000000000 */
[----:B------:R-:W-:Y:S02]  /*00c0*/  LEA.HI R3, R3, R0, RZ, 0x6 ;  /* 0x0000000003037211 */ /* 0x000fe400078f30ff */
[----:B--2---:R-:W-:Y:S02]  /*00d0*/  IABS R8, R5 ;  /* 0x0000000500087213 */ /* 0x004fe40000000000 */
[----:B------:R-:W-:Y:S01]  /*00e0*/  SHF.R.S32.HI R3, RZ, 0x6, R3 ;  /* 0x00000006ff037819 */ /* 0x000fe20000011403 */
[----:B-----5:R-:W-:-:S04]  /*00f0*/  ULEA UR10, UR10, UR4, 0x18 ;  /* 0x000000040a0a7291 */ /* 0x020fc8000f8ec03f */
[----:B------:R-:W-:-:S05]  /*0100*/  IMAD.SHL.U32 R4, R3, 0x8, RZ ;  /* 0x0000000803047824 */ /* 0x000fca00078e00ff */
[-C--:B------:R-:W-:Y:S02]  /*0110*/  IABS R7, R4.reuse ;  /* 0x0000000400077213 */ /* 0x080fe40000000000 */
[----:B------:R-:W-:Y:S02]  /*0120*/  IABS R10, R4 ;  /* 0x00000004000a7213 */ /* 0x000fe40000000000 */
[----:B------:R-:W1:Y:S08]  /*0130*/  I2F.RP R0, R7 ;  /* 0x0000000700007306 */ /* 0x000e700000209400 */
[----:B-1----:R-:W1:Y:S02]  /*0140*/  MUFU.RCP R0, R0 ;  /* 0x0000000000007308 */ /* 0x002e640000001000 */
[----:B-1----:R-:W-:-:S02]  /*0150*/  VIADD R2, R0, 0xffffffe ;  /* 0x0ffffffe00027836 */ /* 0x002fc40000000000 */
[----:B------:R-:W-:-:S04]  /*0160*/  IMAD.MOV R0, RZ, RZ, -R10 ;  /* 0x000000ffff007224 */ /* 0x000fc800078e0a0a */
[----:B------:R1:W2:Y:S02]  /*0170*/  F2I.FTZ.U32.TRUNC.NTZ R3, R2 ;  /* 0x0000000200037305 */ /* 0x0002a4000021f000 */
[----:B-1----:R-:W-:Y:S02]  /*0180*/  IMAD.MOV.U32 R2, RZ, RZ, RZ ;  /* 0x000000ffff027224 */ /* 0x002fe400078e00ff */
[----:B--2---:R-:W-:-:S04]  /*0190*/  IMAD.MOV R6, RZ, RZ, -R3 ;  /* 0x000000ffff067224 */ /* 0x004fc800078e0a03 */
[----:B------:R-:W-:Y:S02]  /*01a0*/  IMAD R9, R6, R7, RZ ;  /* 0x0000000706097224 */ /* 0x000fe400078e02ff */
[----:B------:R-:W-:Y:S02]  /*01b0*/  IMAD.MOV.U32 R6, RZ, RZ, R8 ;  /* 0x000000ffff067224 */ /* 0x000fe400078e0008 */
[----:B------:R-:W-:-:S06]  /*01c0*/  IMAD.HI.U32 R3, R3, R9, R2 ;  /* 0x0000000903037227 */ /* 0x000fcc00078e0002 */
[----:B------:R-:W-:-:S04]  /*01d0*/  IMAD.HI.U32 R3, R3, R6, RZ ;  /* 0x0000000603037227 */ /* 0x000fc800078e00ff */
[----:B------:R-:W-:-:S05]  /*01e0*/  IMAD R0, R3, R0, R6 ;  /* 0x0000000003007224 */ /* 0x000fca00078e0206 */
[----:B------:R-:W-:-:S13]  /*01f0*/  ISETP.GT.U32.AND P1, PT, R7, R0, PT ;  /* 0x000000000700720c */ /* 0x000fda0003f24070 */
[----:B------:R-:W-:Y:S02]  /*0200*/  @!P1 IMAD.IADD R0, R0, 0x1, -R7 ;  /* 0x0000000100009824 */ /* 0x000fe400078e0a07 */
[----:B------:R-:W-:Y:S01]  /*0210*/  @!P1 VIADD R3, R3, 0x1 ;  /* 0x0000000103039836 */ /* 0x000fe20000000000 */
[----:B------:R-:W-:Y:S02]  /*0220*/  ISETP.NE.AND P1, PT, R4, RZ, PT ;  /* 0x000000ff0400720c */ /* 0x000fe40003f25270 */
[----:B------:R-:W-:Y:S02]  /*0230*/  ISETP.GE.U32.AND P0, PT, R0, R7, PT ;  /* 0x000000070000720c */ /* 0x000fe40003f06070 */
[----:B------:R-:W-:-:S04]  /*0240*/  LOP3.LUT R0, R5, R4, RZ, 0x3c, !PT ;  /* 0x0000000405007212 */ /* 0x000fc800078e3cff */
[----:B------:R-:W-:Y:S01]  /*0250*/  ISETP.GE.AND P2, PT, R0, RZ, PT ;  /* 0x000000ff0000720c */ /* 0x000fe20003f46270 */
[----:B------:R-:W-:-:S06]  /*0260*/  VIADD R0, R18, 0x7f ;  /* 0x0000007f12007836 */ /* 0x000fcc0000000000 */
[----:B------:R-:W-:-:S04]  /*0270*/  @P0 VIADD R3, R3, 0x1 ;  /* 0x0000000103030836 */ /* 0x000fc80000000000 */
[----:B------:R-:W-:Y:S01]  /*0280*/  IMAD.MOV.U32 R2, RZ, RZ, R3 ;  /* 0x000000ffff027224 */ /* 0x000fe200078e0003 */
[----:B------:R-:W-:-:S03]  /*0290*/  SHF.R.S32.HI R3, RZ, 0x1f, R0 ;  /* 0x0000001fff037819 */ /* 0x000fc60000011400 */
[----:B------:R-:W-:Y:S01]  /*02a0*/  @!P2 IMAD.MOV R2, RZ, RZ, -R2 ;  /* 0x000000ffff02a224 */ /* 0x000fe200078e0a02 */
[----:B------:R-:W-:Y:S02]  /*02b0*/  @!P1 LOP3.LUT R2, RZ, R4, RZ, 0x33, !PT ;  /* 0x00000004ff029212 */ /* 0x000fe400078e33ff */
[----:B------:R-:W-:-:S03]  /*02c0*/  LEA.HI R3, R3, R0, RZ, 0x7 ;  /* 0x0000000003037211 */ /* 0x000fc600078f38ff */
[----:B------:R-:W-:Y:S02]  /*02d0*/  IMAD.SHL.U32 R16, R2, 0x8, RZ ;  /* 0x0000000802107824 */ /* 0x000fe400078e00ff */
[----:B------:R-:W-:-:S03]  /*02e0*/  IMAD.MOV R2, RZ, RZ, -R2 ;  /* 0x000000ffff027224 */ /* 0x000fc600078e0a02 */
[----:B------:R-:W-:Y:S01]  /*02f0*/  LEA.HI.SX32 R3, R3, -R16, 0x19 ;  /* 0x8000001003037211 */ /* 0x000fe200078fcaff */
[----:B------:R-:W-:-:S03]  /*0300*/  IMAD R4, R4, R2, R5 ;  /* 0x0000000204047224 */ /* 0x000fc600078e0205 */
[----:B------:R-:W-:Y:S02]  /*0310*/  VIMNMX R11, R3, 0x8, PT ;  /* 0x00000008030b7848 */ /* 0x000fe40003fe0100 */
[----:B------:R-:W-:Y:S02]  /*0320*/  IABS R9, R4 ;  /* 0x0000000400097213 */ /* 0x000fe40000000000 */
[----:B------:R-:W-:-:S04]  /*0330*/  IABS R7, R11 ;  /* 0x0000000b00077213 */ /* 0x000fc80000000000 */
[----:B------:R-:W1:Y:S08]  /*0340*/  I2F.RP R0, R7 ;  /* 0x0000000700007306 */ /* 0x000e700000209400 */
[----:B-1----:R-:W1:Y:S02]  /*0350*/  MUFU.RCP R0, R0 ;  /* 0x0000000000007308 */ /* 0x002e640000001000 */
[----:B-1----:R-:W-:-:S06]  /*0360*/  VIADD R3, R0, 0xffffffe ;  /* 0x0ffffffe00037836 */ /* 0x002fcc0000000000 */
[----:B------:R-:W1:Y:S02]  /*0370*/  F2I.FTZ.U32.TRUNC.NTZ R3, R3 ;  /* 0x0000000300037305 */ /* 0x000e64000021f000 */
[----:B-1----:R-:W-:-:S04]  /*0380*/  IMAD.MOV R6, RZ, RZ, -R3 ;  /* 0x000000ffff067224 */ /* 0x002fc800078e0a03 */
[----:B------:R-:W-:Y:S01]  /*0390*/  IMAD.MOV.U32 R2, RZ, RZ, R6 ;  /* 0x000000ffff027224 */ /* 0x000fe200078e0006 */
[----:B------:R-:W-:-:S03]  /*03a0*/  IABS R6, R11 ;  /* 0x0000000b00067213 */ /* 0x000fc60000000000 */
[----:B------:R-:W-:Y:S02]  /*03b0*/  IMAD R5, R2, R7, RZ ;  /* 0x0000000702057224 */ /* 0x000fe400078e02ff */
[----:B------:R-:W-:Y:S02]  /*03c0*/  IMAD.MOV.U32 R2, RZ, RZ, RZ ;  /* 0x000000ffff027224 */ /* 0x000fe400078e00ff */
[----:B------:R-:W-:Y:S02]  /*03d0*/  IMAD.MOV R0, RZ, RZ, -R6 ;  /* 0x000000ffff007224 */ /* 0x000fe400078e0a06 */
        /* <DEDUP_REMOVED lines=8> */
[----:B------:R-:W-:Y:S02]  /*0460*/  LOP3.LUT R0, R4, R11, RZ, 0x3c, !PT ;  /* 0x0000000b04007212 */ /* 0x000fe400078e3cff */
[----:B---3--:R-:W-:Y:S02]  /*0470*/  LOP3.LUT R7, R14, 0x7f, RZ, 0xc0, !PT ;  /* 0x0000007f0e077812 */ /* 0x008fe400078ec0ff */
[----:B------:R-:W-:-:S07]  /*0480*/  ISETP.GE.AND P2, PT, R0, RZ, PT ;  /* 0x000000ff0000720c */ /* 0x000fce0003f46270 */
[----:B------:R-:W-:Y:S01]  /*0490*/  @P0 VIADD R2, R2, 0x1 ;  /* 0x0000000102020836 */ /* 0x000fe20000000000 */
[----:B------:R-:W-:-:S03]  /*04a0*/  ISETP.GT.AND P0, PT, R71, 0x3f, PT ;  /* 0x0000003f4700780c */ /* 0x000fc60003f04270 */
[----:B------:R-:W-:Y:S01]  /*04b0*/  IMAD.MOV.U32 R15, RZ, RZ, R2 ;  /* 0x000000ffff0f7224 */ /* 0x000fe200078e0002 */
[----:B------:R-:W-:-:S03]  /*04c0*/  SHF.R.U32.HI R2, RZ, 0x7, R14 ;  /* 0x00000007ff027819 */ /* 0x000fc6000001160e */
[----:B------:R-:W-:Y:S01]  /*04d0*/  @!P2 IMAD.MOV R15, RZ, RZ, -R15 ;  /* 0x000000ffff0fa224 */ /* 0x000fe200078e0a0f */
[----:B------:R-:W-:-:S05]  /*04e0*/  @!P1 LOP3.LUT R15, RZ, R11, RZ, 0x33, !PT ;  /* 0x0000000bff0f9212 */ /* 0x000fca00078e33ff */
[----:B------:R-:W-:Y:S02]  /*04f0*/  IMAD.MOV R0, RZ, RZ, -R15 ;  /* 0x000000ffff007224 */ /* 0x000fe400078e0a0f */
[----:B------:R-:W-:Y:S02]  /*0500*/  IMAD.SHL.U32 R15, R15, 0x40, RZ ;  /* 0x000000400f0f7824 */ /* 0x000fe400078e00ff */
[----:B------:R-:W-:-:S04]  /*0510*/  IMAD R0, R11, R0, R4 ;  /* 0x000000000b007224 */ /* 0x000fc800078e0204 */
[----:B------:R-:W-:Y:S01]  /*0520*/  IMAD.IADD R16, R16, 0x1, R0 ;  /* 0x0000000110107824 */ /* 0x000fe200078e0200 */
[----:B------:R-:W-:-:S03]  /*0530*/  SGXT.U32 R0, R2, 0x2 ;  /* 0x000000020200781a */ /* 0x000fc60000000000 */
[----:B------:R-:W-:Y:S01]  /*0540*/  IMAD R16, R16, 0x80, R7 ;  /* 0x0000008010107824 */ /* 0x000fe200078e0207 */
[C---:B------:R-:W-:Y:S02]  /*0550*/  LOP3.LUT R2, R0.reuse, 0x4, RZ, 0xfc, !PT ;  /* 0x0000000400027812 */ /* 0x040fe400078efcff */
[C---:B------:R-:W-:Y:S02]  /*0560*/  LOP3.LUT R3, R0.reuse, 0x8, RZ, 0xfc, !PT ;  /* 0x0000000800037812 */ /* 0x040fe400078efcff */
[C---:B------:R-:W-:Y:S02]  /*0570*/  LOP3.LUT R4, R0.reuse, 0xc, RZ, 0xfc, !PT ;  /* 0x0000000c00047812 */ /* 0x040fe400078efcff */
[C---:B------:R-:W-:Y:S02]  /*0580*/  LOP3.LUT R5, R0.reuse, 0x10, RZ, 0xfc, !PT ;  /* 0x0000001000057812 */ /* 0x040fe400078efcff */
[C---:B------:R-:W-:Y:S02]  /*0590*/  LOP3.LUT R6, R0.reuse, 0x14, RZ, 0xfc, !PT ;  /* 0x0000001400067812 */ /* 0x040fe400078efcff */
[----:B------:R-:W-:-:S02]  /*05a0*/  LOP3.LUT R61, R0, 0x18, RZ, 0xfc, !PT ;  /* 0x00000018003d7812 */ /* 0x000fc400078efcff */
        /* <DEDUP_REMOVED lines=8> */
[----:B------:R-:W-:Y:S01]  /*0630*/  LOP3.LUT R52, R0, 0x3c, RZ, 0xfc, !PT ;  /* 0x0000003c00347812 */ /* 0x000fe200078efcff */
[----:B0-----:R-:W-:Y:S06]  /*0640*/  @P0 BRA `(.L_x_0) ;  /* 0x0000000000280947 */ /* 0x001fec0003800000 */
[----:B------:R-:W-:Y:S01]  /*0650*/  IMAD.SHL.U32 R17, R14, 0x8, RZ ;  /* 0x000000080e117824 */ /* 0x000fe200078e00ff */
[----:B------:R-:W-:Y:S02]  /*0660*/  CS2R R24, SRZ ;  /* 0x0000000000187805 */ /* 0x000fe4000001ff00 */
[----:B------:R-:W-:Y:S02]  /*0670*/  CS2R R26, SRZ ;  /* 0x00000000001a7805 */ /* 0x000fe4000001ff00 */
[----:B------:R-:W-:Y:S02]  /*0680*/  CS2R R28, SRZ ;  /* 0x00000000001c7805 */ /* 0x000fe4000001ff00 */
[----:B------:R-:W-:Y:S02]  /*0690*/  CS2R R30, SRZ ;  /* 0x00000000001e7805 */ /* 0x000fe4000001ff00 */
[----:B------:R-:W-:Y:S02]  /*06a0*/  CS2R R32, SRZ ;  /* 0x0000000000207805 */ /* 0x000fe4000001ff00 */
[----:B------:R-:W-:-:S02]  /*06b0*/  CS2R R34, SRZ ;  /* 0x0000000000227805 */ /* 0x000fc4000001ff00 */
[----:B------:R-:W-:Y:S02]  /*06c0*/  CS2R R36, SRZ ;  /* 0x0000000000247805 */ /* 0x000fe4000001ff00 */
[----:B------:R-:W-:Y:S01]  /*06d0*/  CS2R R38, SRZ ;  /* 0x0000000000267805 */ /* 0x000fe2000001ff00 */
[----:B------:R-:W-:Y:S06]  /*06e0*/  BRA `(.L_x_1) ;  /* 0x0000001800a87947 */ /* 0x000fec0003800000 */
.L_x_0:
[----:B------:R-:W-:Y:S01]  /*06f0*/  IABS R29, R18 ;  /* 0x00000012001d7213 */ /* 0x000fe20000000000 */
[----:B------:R-:W0:Y:S01]  /*0700*/  LDC R67, c[0x0][0x238] ;  /* 0x00008e00ff437b82 */ /* 0x000e220000000800 */
[----:B------:R-:W-:Y:S01]  /*0710*/  IABS R25, R19 ;  /* 0x0000001300197213 */ /* 0x000fe20000000000 */
[----:B------:R-:W-:Y:S01]  /*0720*/  ULDC UR4, c[0x0][0x240] ;  /* 0x0000900000047ab9 */ /* 0x000fe20000000800 */
[----:B------:R-:W1:Y:S01]  /*0730*/  I2F.RP R13, R29 ;  /* 0x0000001d000d7306 */ /* 0x000e620000209400 */
[----:B------:R-:W-:Y:S01]  /*0740*/  IABS R17, R16 ;  /* 0x0000001000117213 */ /* 0x000fe20000000000 */
[----:B------:R-:W-:Y:S01]  /*0750*/  ULDC UR5, c[0x0][0x234] ;  /* 0x00008d0000057ab9 */ /* 0x000fe20000000800 */
[----:B------:R-:W-:Y:S01]  /*0760*/  LEA.HI R21, R14, R15, RZ, 0x1a ;  /* 0x0000000f0e157211 */ /* 0x000fe200078fd0ff */
[----:B------:R-:W-:Y:S01]  /*0770*/  ULDC.64 UR8, c[0x0][0x218] ;  /* 0x0000860000087ab9 */ /* 0x000fe20000000a00 */
[----:B------:R-:W-:Y:S01]  /*0780*/  ISETP.GE.AND P3, PT, R16, RZ, PT ;  /* 0x000000ff1000720c */ /* 0x000fe20003f66270 */
[----:B------:R-:W-:Y:S01]  /*0790*/  ULDC.64 UR6, c[0x0][0x210] ;  /* 0x0000840000067ab9 */ /* 0x000fe20000000a00 */
[----:B------:R-:W-:Y:S01]  /*07a0*/  ISETP.NE.AND P1, PT, R18, RZ, PT ;  /* 0x000000ff1200720c */ /* 0x000fe20003f25270 */
[----:B------:R-:W2:Y:S01]  /*07b0*/  I2F.RP R12, R25 ;  /* 0x00000019000c7306 */ /* 0x000ea20000209400 */
[C---:B------:R-:W-:Y:S01]  /*07c0*/  VIADD R30, R21.reuse, 0x38 ;  /* 0x00000038151e7836 */ /* 0x040fe20000000000 */
[----:B------:R-:W-:Y:S01]  /*07d0*/  LOP3.LUT R53, R14, 0x3f, RZ, 0xc0, !PT ;  /* 0x0000003f0e357812 */ /* 0x000fe200078ec0ff */
[C---:B------:R-:W-:Y:S01]  /*07e0*/  VIADD R32, R21.reuse, 0x28 ;  /* 0x0000002815207836 */ /* 0x040fe20000000000 */
[----:B------:R-:W-:Y:S01]  /*07f0*/  CS2R R36, SRZ ;  /* 0x0000000000247805 */ /* 0x000fe2000001ff00 */
[C---:B------:R-:W-:Y:S01]  /*0800*/  VIADD R34, R21.reuse, 0x18 ;  /* 0x0000001815227836 */ /* 0x040fe20000000000 */
[----:B------:R-:W-:Y:S01]  /*0810*/  CS2R R38, SRZ ;  /* 0x0000000000267805 */ /* 0x000fe2000001ff00 */
[----:B------:R-:W-:Y:S01]  /*0820*/  VIADD R21, R21, 0x8 ;  /* 0x0000000815157836 */ /* 0x000fe20000000000 */
[----:B-1----:R-:W1:Y:S01]  /*0830*/  MUFU.RCP R13, R13 ;  /* 0x0000000d000d7308 */ /* 0x002e620000001000 */
[----:B------:R-:W-:-:S03]  /*0840*/  UIADD3 UR13, UR10, 0x2000, URZ ;  /* 0x000020000a0d7890 */ /* 0x000fc6000fffe03f */
[----:B------:R-:W-:Y:S01]  /*0850*/  IABS R26, R21 ;  /* 0x00000015001a7213 */ /* 0x000fe20000000000 */
[-C--:B0-----:R-:W-:Y:S02]  /*0860*/  IMAD R52, R52, R67.reuse, RZ ;  /* 0x0000004334347224 */ /* 0x081fe400078e02ff */
[-C--:B------:R-:W-:Y:S01]  /*0870*/  IMAD R54, R54, R67.reuse, RZ ;  /* 0x0000004336367224 */ /* 0x080fe200078e02ff */
[----:B--2---:R-:W0:Y:S01]  /*0880*/  MUFU.RCP R12, R12 ;  /* 0x0000000c000c7308 */ /* 0x004e220000001000 */
[-C--:B------:R-:W-:Y:S02]  /*0890*/  IMAD R55, R55, R67.reuse, RZ ;  /* 0x0000004337377224 */ /* 0x080fe400078e02ff */
[-C--:B------:R-:W-:Y:S02]  /*08a0*/  IMAD R56, R56, R67.reuse, RZ ;  /* 0x0000004338387224 */ /* 0x080fe400078e02ff */
[-C--:B------:R-:W-:Y:S02]  /*08b0*/  IMAD R57, R57, R67.reuse, RZ ;  /* 0x0000004339397224 */ /* 0x080fe400078e02ff */
[----:B------:R-:W-:-:S02]  /*08c0*/  IMAD R58, R58, R67, RZ ;  /* 0x000000433a3a7224 */ /* 0x000fc400078e02ff */
[----:B-1----:R-:W-:Y:S02]  /*08d0*/  VIADD R10, R13, 0xffffffe ;  /* 0x0ffffffe0d0a7836 */ /* 0x002fe40000000000 */
[-C--:B------:R-:W-:Y:S02]  /*08e0*/  IMAD R59, R59, R67.reuse, RZ ;  /* 0x000000433b3b7224 */ /* 0x080fe400078e02ff */
[----:B------:R1:W2:Y:S01]  /*08f0*/  F2I.FTZ.U32.TRUNC.NTZ R11, R10 ;  /* 0x0000000a000b7305 */ /* 0x0002a2000021f000 */
[-C--:B------:R-:W-:Y:S02]  /*0900*/  IMAD R60, R60, R67.reuse, RZ ;  /* 0x000000433c3c7224 */ /* 0x080fe400078e02ff */
[-C--:B------:R-:W-:Y:S02]  /*0910*/  IMAD R62, R62, R67.reuse, RZ ;  /* 0x000000433e3e7224 */ /* 0x080fe400078e02ff */
[----:B0-----:R-:W-:Y:S01]  /*0920*/  VIADD R8, R12, 0xffffffe ;  /* 0x0ffffffe0c087836 */ /* 0x001fe20000000000 */
[----:B------:R-:W-:Y:S01]  /*0930*/  SHF.R.U32.HI R12, RZ, 0x6, R14 ;  /* 0x00000006ff0c7819 */ /* 0x000fe2000001160e */
[----:B------:R-:W-:-:S02]  /*0940*/  IMAD R61, R61, R67, RZ ;  /* 0x000000433d3d7224 */ /* 0x000fc400078e02ff */
[----:B------:R0:W3:Y:S01]  /*0950*/  F2I.FTZ.U32.TRUNC.NTZ R9, R8 ;  /* 0x0000000800097305 */ /* 0x0000e2000021f000 */
[----:B-1----:R-:W-:Y:S02]  /*0960*/  IMAD.MOV.U32 R10, RZ, RZ, RZ ;  /* 0x000000ffff0a7224 */ /* 0x002fe400078e00ff */
[-C--:B------:R-:W-:Y:S02]  /*0970*/  IMAD R63, R6, R67.reuse, RZ ;  /* 0x00000043063f7224 */ /* 0x080fe400078e02ff */
[-C--:B------:R-:W-:Y:S02]  /*0980*/  IMAD R64, R5, R67.reuse, RZ ;  /* 0x0000004305407224 */ /* 0x080fe400078e02ff */
[----:B--2---:R-:W-:Y:S01]  /*0990*/  IMAD.MOV R22, RZ, RZ, -R11 ;  /* 0x000000ffff167224 */ /* 0x004fe200078e0a0b */
[----:B0-----:R-:W-:Y:S01]  /*09a0*/  SGXT.U32 R8, R12, 0x3 ;  /* 0x000000030c08781a */ /* 0x001fe20000000000 */
[----:B------:R-:W-:Y:S01]  /*09b0*/  IMAD R65, R4, R67, RZ ;  /* 0x0000004304417224 */ /* 0x000fe200078e02ff */
[----:B------:R-:W-:Y:S01]  /*09c0*/  IABS R12, R30 ;  /* 0x0000001e000c7213 */ /* 0x000fe20000000000 */
[----:B------:R-:W-:Y:S01]  /*09d0*/  IMAD R13, R22, R29, RZ ;  /* 0x0000001d160d7224 */ /* 0x000fe200078e02ff */
[----:B------:R-:W-:Y:S01]  /*09e0*/  LOP3.LUT R28, R15, R8, RZ, 0xfc, !PT ;  /* 0x000000080f1c7212 */ /* 0x000fe200078efcff */
[----:B------:R-:W-:Y:S01]  /*09f0*/  IMAD.MOV.U32 R22, RZ, RZ, R17 ;  /* 0x000000ffff167224 */ /* 0x000fe200078e0011 */
[----:B------:R-:W-:Y:S01]  /*0a00*/  IABS R17, R32 ;  /* 0x0000002000117213 */ /* 0x000fe20000000000 */
[----:B------:R-:W-:Y:S01]  /*0a10*/  IMAD.HI.U32 R10, R11, R13, R10 ;  /* 0x0000000d0b0a7227 */ /* 0x000fe200078e000a */
[----:B------:R-:W-:-:S02]  /*0a20*/  LOP3.LUT R31, R28, 0x30, RZ, 0xfc, !PT ;  /* 0x000000301c1f7812 */ /* 0x000fc400078efcff */
[----:B------:R-:W-:Y:S01]  /*0a30*/  LOP3.LUT R33, R28, 0x20, RZ, 0xfc, !PT ;  /* 0x000000201c217812 */ /* 0x000fe200078efcff */
[----:B---3--:R-:W-:Y:S01]  /*0a40*/  IMAD.MOV R20, RZ, RZ, -R9 ;  /* 0x000000ffff147224 */ /* 0x008fe200078e0a09 */
[----:B------:R-:W-:Y:S01]  /*0a50*/  IABS R13, R31 ;  /* 0x0000001f000d7213 */ /* 0x000fe20000000000 */
[----:B------:R-:W-:Y:S01]  /*0a60*/  IMAD.HI.U32 R10, R10, R22, RZ ;  /* 0x000000160a0a7227 */ /* 0x000fe200078e00ff */
[----:B------:R-:W-:Y:S02]  /*0a70*/  LOP3.LUT R35, R28, 0x10, RZ, 0xfc, !PT ;  /* 0x000000101c237812 */ /* 0x000fe400078efcff */
[----:B------:R-:W-:Y:S01]  /*0a80*/  IABS R23, R33 ;  /* 0x0000002100177213 */ /* 0x000fe20000000000 */
[----:B------:R-:W-:Y:S01]  /*0a90*/  IMAD.MOV R10, RZ, RZ, -R10 ;  /* 0x000000ffff0a7224 */ /* 0x000fe200078e0a0a */
[----:B------:R-:W-:Y:S01]  /*0aa0*/  IABS R24, R35 ;  /* 0x0000002300187213 */ /* 0x000fe20000000000 */
[----:B------:R-:W-:Y:S01]  /*0ab0*/  IMAD R11, R20, R25, RZ ;  /* 0x00000019140b7224 */ /* 0x000fe200078e02ff */
[----:B------:R-:W-:Y:S01]  /*0ac0*/  IABS R27, R28 ;  /* 0x0000001c001b7213 */ /* 0x000fe20000000000 */
[----:B------:R-:W-:-:S02]  /*0ad0*/  IMAD.MOV.U32 R8, RZ, RZ, RZ ;  /* 0x000000ffff087224 */ /* 0x000fc400078e00ff */
[----:B------:R-:W-:Y:S02]  /*0ae0*/  IMAD R22, R29, R10, R22 ;  /* 0x0000000a1d167224 */ /* 0x000fe400078e0216 */
[----:B------:R-:W-:-:S03]  /*0af0*/  IMAD.HI.U32 R8, R9, R11, R8 ;  /* 0x0000000b09087227 */ /* 0x000fc600078e0008 */
[----:B------:R-:W-:Y:S01]  /*0b00*/  ISETP.GT.U32.AND P0, PT, R29, R22, PT ;  /* 0x000000161d00720c */ /* 0x000fe20003f04070 */
[----:B------:R-:W-:Y:S02]  /*0b10*/  IMAD R66, R3, R67, RZ ;  /* 0x0000004303427224 */ /* 0x000fe400078e02ff */
[----:B------:R-:W-:-:S04]  /*0b20*/  IMAD.HI.U32 R9, R8, R12, RZ ;  /* 0x0000000c08097227 */ /* 0x000fc800078e00ff */
[----:B------:R-:W-:Y:S02]  /*0b30*/  IMAD.MOV R9, RZ, RZ, -R9 ;  /* 0x000000ffff097224 */ /* 0x000fe400078e0a09 */
[----:B------:R-:W-:-:S04]  /*0b40*/  IMAD.HI.U32 R11, R8, R17, RZ ;  /* 0x00000011080b7227 */ /* 0x000fc800078e00ff */
[----:B------:R-:W-:Y:S01]  /*0b50*/  IMAD R9, R25, R9, R12 ;  /* 0x0000000919097224 */ /* 0x000fe200078e020c */
[----:B------:R-:W-:Y:S01]  /*0b60*/  IABS R12, R34 ;  /* 0x00000022000c7213 */ /* 0x000fe20000000000 */
[----:B------:R-:W-:-:S03]  /*0b70*/  IMAD.HI.U32 R10, R8, R13, RZ ;  /* 0x0000000d080a7227 */ /* 0x000fc600078e00ff */
[C---:B------:R-:W-:Y:S01]  /*0b80*/  ISETP.GT.U32.AND P2, PT, R25.reuse, R9, PT ;  /* 0x000000091900720c */ /* 0x040fe20003f44070 */
[----:B------:R-:W-:Y:S02]  /*0b90*/  IMAD.MOV R20, RZ, RZ, -R11 ;  /* 0x000000ffff147224 */ /* 0x000fe400078e0a0b */
[----:B------:R-:W-:Y:S02]  /*0ba0*/  @!P0 IMAD.IADD R22, R22, 0x1, -R29 ;  /* 0x0000000116168824 */ /* 0x000fe400078e0a1d */
[----:B------:R-:W-:Y:S02]  /*0bb0*/  IMAD.MOV R10, RZ, RZ, -R10 ;  /* 0x000000ffff0a7224 */ /* 0x000fe400078e0a0a */
[----:B------:R-:W-:Y:S01]  /*0bc0*/  IMAD R11, R25, R20, R17 ;  /* 0x00000014190b7224 */ /* 0x000fe200078e0211 */
[----:B------:R-:W-:Y:S01]  /*0bd0*/  ISETP.GT.U32.AND P0, PT, R29, R22, PT ;  /* 0x000000161d00720c */ /* 0x000fe20003f04070 */
[----:B------:R-:W-:Y:S02]  /*0be0*/  IMAD.MOV.U32 R20, RZ, RZ, R12 ;  /* 0x000000ffff147224 */ /* 0x000fe400078e000c */
[----:B------:R-:W-:-:S02]  /*0bf0*/  IMAD R10, R25, R10, R13 ;  /* 0x0000000a190a7224 */ /* 0x000fc400078e020d */
[----:B------:R-:W-:-:S03]  /*0c00*/  IMAD.HI.U32 R13, R8, R20, RZ ;  /* 0x00000014080d7227 */ /* 0x000fc600078e00ff */
[----:B------:R-:W-:Y:S01]  /*0c10*/  ISETP.GT.U32.AND P4, PT, R25, R10, PT ;  /* 0x0000000a1900720c */ /* 0x000fe20003f84070 */
[----:B------:R-:W-:-:S04]  /*0c20*/  IMAD.HI.U32 R12, R8, R23, RZ ;  /* 0x00000017080c7227 */ /* 0x000fc800078e00ff */
[----:B------:R-:W-:Y:S02]  /*0c30*/  IMAD.MOV R13, RZ, RZ, -R13 ;  /* 0x000000ffff0d7224 */ /* 0x000fe400078e0a0d */
[----:B------:R-:W-:-:S04]  /*0c40*/  IMAD.HI.U32 R17, R8, R24, RZ ;  /* 0x0000001808117227 */ /* 0x000fc800078e00ff */
[----:B------:R-:W-:Y:S02]  /*0c50*/  IMAD.MOV R12, RZ, RZ, -R12 ;  /* 0x000000ffff0c7224 */ /* 0x000fe400078e0a0c */
[C---:B------:R-:W-:Y:S02]  /*0c60*/  IMAD R13, R25.reuse, R13, R20 ;  /* 0x0000000d190d7224 */ /* 0x040fe400078e0214 */
[----:B------:R-:W-:Y:S02]  /*0c70*/  IMAD.MOV R20, RZ, RZ, -R17 ;  /* 0x000000ffff147224 */ /* 0x000fe400078e0a11 */
[----:B------:R-:W-:Y:S01]  /*0c80*/  @!P0 IMAD.IADD R22, R22, 0x1, -R29 ;  /* 0x0000000116168824 */ /* 0x000fe200078e0a1d */
[C---:B------:R-:W-:Y:S01]  /*0c90*/  ISETP.GT.U32.AND P0, PT, R25.reuse, R11, PT ;  /* 0x0000000b1900720c */ /* 0x040fe20003f04070 */
[C---:B------:R-:W-:Y:S01]  /*0ca0*/  IMAD R12, R25.reuse, R12, R23 ;  /* 0x0000000c190c7224 */ /* 0x040fe200078e0217 */
[----:B------:R-:W-:Y:S01]  /*0cb0*/  ISETP.GT.U32.AND P5, PT, R25, R13, PT ;  /* 0x0000000d1900720c */ /* 0x000fe20003fa4070 */
[----:B------:R-:W-:-:S02]  /*0cc0*/  IMAD.MOV.U32 R23, RZ, RZ, R26 ;  /* 0x000000ffff177224 */ /* 0x000fc400078e001a */
[----:B------:R-:W-:Y:S02]  /*0cd0*/  IMAD R20, R25, R20, R24 ;  /* 0x0000001419147224 */ /* 0x000fe400078e0218 */
[----:B------:R-:W-:Y:S02]  /*0ce0*/  IMAD.MOV.U32 R24, RZ, RZ, R22 ;  /* 0x000000ffff187224 */ /* 0x000fe400078e0016 */
[----:B------:R-:W-:-:S04]  /*0cf0*/  IMAD.HI.U32 R17, R8, R23, RZ ;  /* 0x0000001708117227 */ /* 0x000fc800078e00ff */
[----:B------:R-:W-:Y:S01]  /*0d00*/  @!P3 IMAD.MOV R24, RZ, RZ, -R24 ;  /* 0x000000ffff18b224 */ /* 0x000fe200078e0a18 */
[C---:B------:R-:W-:Y:S01]  /*0d10*/  ISETP.GT.U32.AND P3, PT, R25.reuse, R12, PT ;  /* 0x0000000c1900720c */ /* 0x040fe20003f64070 */
[----:B------:R-:W-:Y:S01]  /*0d20*/  IMAD.HI.U32 R8, R8, R27, RZ ;  /* 0x0000001b08087227 */ /* 0x000fe200078e00ff */
[----:B------:R-:W-:Y:S02]  /*0d30*/  @!P1 LOP3.LUT R24, RZ, R18, RZ, 0x33, !PT ;  /* 0x00000012ff189212 */ /* 0x000fe400078e33ff */
[C---:B------:R-:W-:Y:S01]  /*0d40*/  ISETP.GT.U32.AND P1, PT, R25.reuse, R20, PT ;  /* 0x000000141900720c */ /* 0x040fe20003f24070 */
[----:B------:R-:W-:Y:S01]  /*0d50*/  IMAD.MOV R26, RZ, RZ, -R17 ;  /* 0x000000ffff1a7224 */ /* 0x000fe200078e0a11 */
[----:B------:R-:W-:Y:S01]  /*0d60*/  SHF.R.U32.HI R17, RZ, 0x5, R14 ;  /* 0x00000005ff117819 */ /* 0x000fe2000001160e */
[----:B------:R-:W-:Y:S02]  /*0d70*/  IMAD.MOV R8, RZ, RZ, -R8 ;  /* 0x000000ffff087224 */ /* 0x000fe400078e0a08 */
[----:B------:R-:W-:Y:S01]  /*0d80*/  IMAD R22, R25, R26, R23 ;  /* 0x0000001a19167224 */ /* 0x000fe200078e0217 */
[----:B------:R-:W-:Y:S01]  /*0d90*/  R2UR UR12, R17 ;  /* 0x00000000110c72ca */ /* 0x000fe200000e0000 */
[----:B------:R-:W-:-:S02]  /*0da0*/  @!P2 IMAD.IADD R9, R9, 0x1, -R25 ;  /* 0x000000010909a824 */ /* 0x000fc400078e0a19 */
[C---:B------:R-:W-:Y:S01]  /*0db0*/  IMAD R23, R25.reuse, R8, R27 ;  /* 0x0000000819177224 */ /* 0x040fe200078e021b */
[C---:B------:R-:W-:Y:S01]  /*0dc0*/  ISETP.GT.U32.AND P2, PT, R25.reuse, R22, PT ;  /* 0x000000161900720c */ /* 0x040fe20003f44070 */
[--C-:B------:R-:W-:Y:S01]  /*0dd0*/  @!P4 IMAD.IADD R10, R10, 0x1, -R25.reuse ;  /* 0x000000010a0ac824 */ /* 0x100fe200078e0a19 */
[----:B------:R-:W-:Y:S01]  /*0de0*/  ISETP.GT.U32.AND P6, PT, R25, R9, PT ;  /* 0x000000091900720c */ /* 0x000fe20003fc4070 */
[--C-:B------:R-:W-:Y:S01]  /*0df0*/  @!P0 IMAD.IADD R11, R11, 0x1, -R25.reuse ;  /* 0x000000010b0b8824 */ /* 0x100fe200078e0a19 */
[C---:B------:R-:W-:Y:S01]  /*0e00*/  ISETP.GT.U32.AND P4, PT, R25.reuse, R23, PT ;  /* 0x000000171900720c */ /* 0x040fe20003f84070 */
[--C-:B------:R-:W-:Y:S01]  /*0e10*/  @!P3 IMAD.IADD R12, R12, 0x1, -R25.reuse ;  /* 0x000000010c0cb824 */ /* 0x100fe200078e0a19 */
[----:B------:R-:W-:Y:S01]  /*0e20*/  ISETP.GT.U32.AND P0, PT, R25, R10, PT ;  /* 0x0000000a1900720c */ /* 0x000fe20003f04070 */
[--C-:B------:R-:W-:Y:S01]  /*0e30*/  @!P1 IMAD.IADD R20, R20, 0x1, -R25.reuse ;  /* 0x0000000114149824 */ /* 0x100fe200078e0a19 */
[----:B------:R-:W-:Y:S01]  /*0e40*/  ISETP.GE.AND P3, PT, R30, RZ, PT ;  /* 0x000000ff1e00720c */ /* 0x000fe20003f66270 */
[----:B------:R-:W-:Y:S01]  /*0e50*/  @!P5 IMAD.IADD R13, R13, 0x1, -R25 ;  /* 0x000000010d0dd824 */ /* 0x000fe200078e0a19 */
[----:B------:R-:W-:Y:S01]  /*0e60*/  ISETP.GE.AND P5, PT, R31, RZ, PT ;  /* 0x000000ff1f00720c */ /* 0x000fe20003fa6270 */
[----:B------:R-:W-:Y:S01]  /*0e70*/  IMAD.SHL.U32 R17, R14, 0x8, RZ ;  /* 0x000000080e117824 */ /* 0x000fe200078e00ff */
[----:B------:R-:W-:Y:S01]  /*0e80*/  SHF.R.S32.HI R8, RZ, 0x1f, R71 ;  /* 0x0000001fff087819 */ /* 0x000fe20000011447 */
[--C-:B------:R-:W-:Y:S01]  /*0e90*/  @!P2 IMAD.IADD R22, R22, 0x1, -R25.reuse ;  /* 0x000000011616a824 */ /* 0x100fe200078e0a19 */
[----:B------:R-:W-:Y:S01]  /*0ea0*/  ISETP.GT.U32.AND P2, PT, R25, R12, PT ;  /* 0x0000000c1900720c */ /* 0x000fe20003f44070 */
[--C-:B------:R-:W-:Y:S01]  /*0eb0*/  @!P6 IMAD.IADD R9, R9, 0x1, -R25.reuse ;  /* 0x000000010909e824 */ /* 0x100fe200078e0a19 */
[----:B------:R-:W-:Y:S01]  /*0ec0*/  ISETP.GT.U32.AND P1, PT, R25, R13, PT ;  /* 0x0000000d1900720c */ /* 0x000fe20003f24070 */
[--C-:B------:R-:W-:Y:S01]  /*0ed0*/  @!P4 IMAD.IADD R23, R23, 0x1, -R25.reuse ;  /* 0x000000011717c824 */ /* 0x100fe200078e0a19 */
[C---:B------:R-:W-:Y:S01]  /*0ee0*/  ISETP.GT.U32.AND P4, PT, R25.reuse, R11, PT ;  /* 0x0000000b1900720c */ /* 0x040fe20003f84070 */
[----:B------:R-:W-:Y:S01]  /*0ef0*/  @!P0 IMAD.IADD R10, R10, 0x1, -R25 ;  /* 0x000000010a0a8824 */ /* 0x000fe200078e0a19 */
[C---:B------:R-:W-:Y:S01]  /*0f00*/  ISETP.GT.U32.AND P0, PT, R25.reuse, R20, PT ;  /* 0x000000141900720c */ /* 0x040fe20003f04070 */
[----:B------:R-:W-:Y:S01]  /*0f10*/  @!P3 IMAD.MOV R9, RZ, RZ, -R9 ;  /* 0x000000ffff09b224 */ /* 0x000fe200078e0a09 */
[C---:B------:R-:W-:Y:S01]  /*0f20*/  ISETP.GT.U32.AND P3, PT, R25.reuse, R22, PT ;  /* 0x000000161900720c */ /* 0x040fe20003f64070 */
[----:B------:R-:W-:Y:S01]  /*0f30*/  @!P5 IMAD.MOV R10, RZ, RZ, -R10 ;  /* 0x000000ffff0ad224 */ /* 0x000fe200078e0a0a */
[----:B------:R-:W-:Y:S01]  /*0f40*/  ISETP.GT.U32.AND P6, PT, R25, R23, PT ;  /* 0x000000171900720c */ /* 0x000fe20003fc4070 */
[----:B------:R-:W-:Y:S01]  /*0f50*/  IMAD R24, R24, UR5, RZ ;  /* 0x0000000518187c24 */ /* 0x000fe2000f8e02ff */
[----:B------:R-:W-:Y:S01]  /*0f60*/  ISETP.GE.AND P5, PT, R32, RZ, PT ;  /* 0x000000ff2000720c */ /* 0x000fe20003fa6270 */
[--C-:B------:R-:W-:Y:S01]  /*0f70*/  @!P2 IMAD.IADD R12, R12, 0x1, -R25.reuse ;  /* 0x000000010c0ca824 */ /* 0x100fe200078e0a19 */
        /* <DEDUP_REMOVED lines=9> */
[----:B------:R-:W-:Y:S01]  /*1010*/  @!P6 IMAD.IADD R23, R23, 0x1, -R25 ;  /* 0x000000011717e824 */ /* 0x000fe200078e0a19 */
[----:B------:R-:W-:Y:S01]  /*1020*/  LEA.HI R71, R8, R71, RZ, 0x6 ;  /* 0x0000004708477211 */ /* 0x000fe200078f30ff */
[----:B------:R-:W-:Y:S01]  /*1030*/  @!P5 IMAD.MOV R11, RZ, RZ, -R11 ;  /* 0x000000ffff0bd224 */ /* 0x000fe200078e0a0b */
[----:B------:R-:W-:Y:S01]  /*1040*/  LOP3.LUT R8, R17, 0x30, RZ, 0xc0, !PT ;  /* 0x0000003011087812 */ /* 0x000fe200078ec0ff */
[----:B------:R-:W-:Y:S01]  /*1050*/  @!P2 IMAD.MOV R22, RZ, RZ, -R22 ;  /* 0x000000ffff16a224 */ /* 0x000fe200078e0a16 */
[----:B------:R-:W-:Y:S01]  /*1060*/  ISETP.NE.AND P6, PT, R19, RZ, PT ;  /* 0x000000ff1300720c */ /* 0x000fe20003fc5270 */
[----:B------:R-:W-:Y:S01]  /*1070*/  @!P1 IMAD.MOV R23, RZ, RZ, -R23 ;  /* 0x000000ffff179224 */ /* 0x000fe200078e0a17 */
[----:B------:R-:W-:Y:S01]  /*1080*/  CS2R R26, SRZ ;  /* 0x00000000001a7805 */ /* 0x000fe2000001ff00 */
[----:B------:R-:W-:Y:S01]  /*1090*/  IMAD R73, R7, 0x40, R8 ;  /* 0x0000004007497824 */ /* 0x000fe200078e0208 */
[----:B------:R-:W-:Y:S01]  /*10a0*/  LOP3.LUT R8, RZ, R19, RZ, 0x33, !PT ;  /* 0x00000013ff087212 */ /* 0x000fe200078e33ff */
[----:B------:R-:W-:Y:S01]  /*10b0*/  @!P0 IMAD.MOV R12, RZ, RZ, -R12 ;  /* 0x000000ffff0c8224 */ /* 0x000fe200078e0a0c */
[----:B------:R-:W-:Y:S01]  /*10c0*/  LOP3.LUT R7, R14, 0x180, RZ, 0xc0, !PT ;  /* 0x000001800e077812 */ /* 0x000fe200078ec0ff */
[----:B------:R-:W-:Y:S01]  /*10d0*/  @!P4 IMAD.MOV R13, RZ, RZ, -R13 ;  /* 0x000000ffff0dc224 */ /* 0x000fe200078e0a0d */
[C---:B------:R-:W-:Y:S01]  /*10e0*/  SEL R10, R8.reuse, R10, !P6 ;  /* 0x0000000a080a7207 */ /* 0x040fe20007000000 */
[----:B------:R-:W-:Y:S01]  /*10f0*/  @!P3 IMAD.MOV R20, RZ, RZ, -R20 ;  /* 0x000000ffff14b224 */ /* 0x000fe200078e0a14 */
[----:B------:R-:W-:Y:S01]  /*1100*/  SEL R9, R8, R9, !P6 ;  /* 0x0000000908097207 */ /* 0x000fe20007000000 */
[----:B------:R-:W-:Y:S01]  /*1110*/  IMAD R69, R2, R67, RZ ;  /* 0x0000004302457224 */ /* 0x000fe200078e02ff */
[----:B------:R-:W-:Y:S01]  /*1120*/  SEL R11, R8, R11, !P6 ;  /* 0x0000000b080b7207 */ /* 0x000fe20007000000 */
[----:B------:R-:W-:Y:S01]  /*1130*/  IMAD R10, R10, UR4, RZ ;  /* 0x000000040a0a7c24 */ /* 0x000fe2000f8e02ff */
[C---:B------:R-:W-:Y:S01]  /*1140*/  SEL R12, R8.reuse, R12, !P6 ;  /* 0x0000000c080c7207 */ /* 0x040fe20007000000 */
[----:B------:R-:W-:Y:S01]  /*1150*/  IMAD R9, R9, UR4, RZ ;  /* 0x0000000409097c24 */ /* 0x000fe2000f8e02ff */
[C---:B------:R-:W-:Y:S01]  /*1160*/  SEL R13, R8.reuse, R13, !P6 ;  /* 0x0000000d080d7207 */ /* 0x040fe20007000000 */
[----:B------:R-:W-:Y:S01]  /*1170*/  IMAD R11, R11, UR4, RZ ;  /* 0x000000040b0b7c24 */ /* 0x000fe2000f8e02ff */
[----:B------:R-:W-:Y:S01]  /*1180*/  SEL R20, R8, R20, !P6 ;  /* 0x0000001408147207 */ /* 0x000fe20007000000 */
[----:B------:R-:W-:Y:S01]  /*1190*/  IMAD R12, R12, UR4, RZ ;  /* 0x000000040c0c7c24 */ /* 0x000fe2000f8e02ff */
[C---:B------:R-:W-:Y:S01]  /*11a0*/  SEL R22, R8.reuse, R22, !P6 ;  /* 0x0000001608167207 */ /* 0x040fe20007000000 */
[----:B------:R-:W-:Y:S01]  /*11b0*/  IMAD R13, R13, UR4, RZ ;  /* 0x000000040d0d7c24 */ /* 0x000fe2000f8e02ff */
[----:B------:R-:W-:Y:S01]  /*11c0*/  SEL R8, R8, R23, !P6 ;  /* 0x0000001708087207 */ /* 0x000fe20007000000 */
[----:B------:R-:W-:Y:S01]  /*11d0*/  IMAD R23, R20, UR4, RZ ;  /* 0x0000000414177c24 */ /* 0x000fe2000f8e02ff */
[----:B------:R-:W-:Y:S01]  /*11e0*/  SHF.R.S32.HI R43, RZ, 0x1f, R10 ;  /* 0x0000001fff2b7819 */ /* 0x000fe2000001140a */
[----:B------:R-:W-:Y:S01]  /*11f0*/  IMAD R40, R22, UR4, RZ ;  /* 0x0000000416287c24 */ /* 0x000fe2000f8e02ff */
[----:B------:R-:W-:Y:S01]  /*1200*/  IADD3 R19, P6, R10, UR8, RZ ;  /* 0x000000080a137c10 */ /* 0x000fe2000ffde0ff */
[----:B------:R-:W-:Y:S01]  /*1210*/  IMAD R8, R8, UR4, RZ ;  /* 0x0000000408087c24 */ /* 0x000fe2000f8e02ff */
[----:B------:R-:W-:Y:S01]  /*1220*/  SHF.R.S32.HI R41, RZ, 0x1f, R9 ;  /* 0x0000001fff297819 */ /* 0x000fe20000011409 */
[----:B------:R-:W-:Y:S01]  /*1230*/  ULDC UR4, c[0x0][0x23c] ;  /* 0x00008f0000047ab9 */ /* 0x000fe20000000800 */
[----:B------:R-:W-:Y:S01]  /*1240*/  IADD3 R18, P0, R9, UR8, RZ ;  /* 0x0000000809127c10 */ /* 0x000fe2000ff1e0ff */
[----:B------:R-:W-:Y:S01]  /*1250*/  IMAD R53, R53, UR4, RZ ;  /* 0x0000000435357c24 */ /* 0x000fe2000f8e02ff */
[----:B------:R-:W-:Y:S01]  /*1260*/  IADD3.X R43, R43, UR9, RZ, P6, !PT ;  /* 0x000000092b2b7c10 */ /* 0x000fe2000b7fe4ff */
[----:B------:R-:W-:Y:S01]  /*1270*/  IMAD.SHL.U32 R68, R67, 0x40, RZ ;  /* 0x0000004043447824 */ /* 0x000fe200078e00ff */
[----:B------:R-:W-:-:S02]  /*1280*/  SHF.R.S32.HI R48, RZ, 0x1f, R23 ;  /* 0x0000001fff307819 */ /* 0x000fc40000011417 */
[----:B------:R-:W-:Y:S02]  /*1290*/  CS2R R28, SRZ ;  /* 0x00000000001c7805 */ /* 0x000fe4000001ff00 */
[----:B------:R-:W-:Y:S02]  /*12a0*/  SHF.R.S32.HI R49, RZ, 0x1f, R40 ;  /* 0x0000001fff317819 */ /* 0x000fe40000011428 */
[----:B------:R-:W-:Y:S02]  /*12b0*/  CS2R R30, SRZ ;  /* 0x00000000001e7805 */ /* 0x000fe4000001ff00 */
[----:B------:R-:W-:Y:S02]  /*12c0*/  IADD3.X R41, R41, UR9, RZ, P0, !PT ;  /* 0x0000000929297c10 */ /* 0x000fe400087fe4ff */
[----:B------:R-:W-:Y:S02]  /*12d0*/  CS2R R32, SRZ ;  /* 0x0000000000207805 */ /* 0x000fe4000001ff00 */
[----:B------:R-:W-:-:S02]  /*12e0*/  IADD3 R44, P6, R24, UR6, RZ ;  /* 0x00000006182c7c10 */ /* 0x000fc4000ffde0ff */
[----:B------:R-:W-:Y:S02]  /*12f0*/  CS2R R34, SRZ ;  /* 0x0000000000227805 */ /* 0x000fe4000001ff00 */
[----:B------:R-:W-:Y:S01]  /*1300*/  SHF.R.S32.HI R45, RZ, 0x1f, R11 ;  /* 0x0000001fff2d7819 */ /* 0x000fe2000001140b */
[----:B------:R-:W-:Y:S01]  /*1310*/  IMAD R67, R0, R67, RZ ;  /* 0x0000004300437224 */ /* 0x000fe200078e02ff */
[----:B------:R-:W-:Y:S01]  /*1320*/  IADD3 R20, P5, R11, UR8, RZ ;  /* 0x000000080b147c10 */ /* 0x000fe2000ffbe0ff */
[----:B------:R-:W-:Y:S01]  /*1330*/  USHF.L.U32 UR16, UR4, 0x6, URZ ;  /* 0x0000000604107899 */ /* 0x000fe2000800063f */
[----:B------:R-:W-:Y:S02]  /*1340*/  SHF.R.S32.HI R46, RZ, 0x1f, R12 ;  /* 0x0000001fff2e7819 */ /* 0x000fe4000001140c */
[----:B------:R-:W-:Y:S02]  /*1350*/  IADD3 R21, P4, R12, UR8, RZ ;  /* 0x000000080c157c10 */ /* 0x000fe4000ff9e0ff */
[----:B------:R-:W-:-:S02]  /*1360*/  SHF.R.S32.HI R47, RZ, 0x1f, R13 ;  /* 0x0000001fff2f7819 */ /* 0x000fc4000001140d */
[----:B------:R-:W-:Y:S02]  /*1370*/  IADD3 R22, P3, R13, UR8, RZ ;  /* 0x000000080d167c10 */ /* 0x000fe4000ff7e0ff */
[----:B------:R-:W-:Y:S02]  /*1380*/  IADD3 R23, P2, R23, UR8, RZ ;  /* 0x0000000817177c10 */ /* 0x000fe4000ff5e0ff */
[----:B------:R-:W-:Y:S02]  /*1390*/  IADD3 R40, P1, R40, UR8, RZ ;  /* 0x0000000828287c10 */ /* 0x000fe4000ff3e0ff */
[----:B------:R-:W-:Y:S02]  /*13a0*/  SHF.R.S32.HI R50, RZ, 0x1f, R8 ;  /* 0x0000001fff327819 */ /* 0x000fe40000011408 */
[----:B------:R-:W-:Y:S02]  /*13b0*/  IADD3 R42, P0, R8, UR8, RZ ;  /* 0x00000008082a7c10 */ /* 0x000fe4000ff1e0ff */
[----:B------:R-:W-:-:S02]  /*13c0*/  SHF.R.U32.HI R7, RZ, 0x3, R7 ;  /* 0x00000003ff077819 */ /* 0x000fc40000011607 */
[----:B------:R-:W-:Y:S02]  /*13d0*/  LOP3.LUT R70, R73, R0, RZ, 0xfc, !PT ;  /* 0x0000000049467212 */ /* 0x000fe400078efcff */
[----:B------:R-:W-:Y:S02]  /*13e0*/  LEA.HI.X.SX32 R51, R24, UR7, 0x1, P6 ;  /* 0x0000000718337c11 */ /* 0x000fe4000b0f0eff */
[----:B------:R-:W-:Y:S02]  /*13f0*/  CS2R R24, SRZ ;  /* 0x0000000000187805 */ /* 0x000fe4000001ff00 */
[----:B------:R-:W-:Y:S02]  /*1400*/  IADD3.X R45, R45, UR9, RZ, P5, !PT ;  /* 0x000000092d2d7c10 */ /* 0x000fe4000affe4ff */
[----:B------:R-:W-:Y:S02]  /*1410*/  IADD3.X R46, R46, UR9, RZ, P4, !PT ;  /* 0x000000092e2e7c10 */ /* 0x000fe4000a7fe4ff */
[----:B------:R-:W-:-:S02]  /*1420*/  IADD3.X R47, R47, UR9, RZ, P3, !PT ;  /* 0x000000092f2f7c10 */ /* 0x000fc40009ffe4ff */
[----:B------:R-:W-:Y:S02]  /*1430*/  IADD3.X R48, R48, UR9, RZ, P2, !PT ;  /* 0x0000000930307c10 */ /* 0x000fe400097fe4ff */
[----:B------:R-:W-:Y:S02]  /*1440*/  IADD3.X R49, R49, UR9, RZ, P1, !PT ;  /* 0x0000000931317c10 */ /* 0x000fe40008ffe4ff */
[----:B------:R-:W-:Y:S02]  /*1450*/  IADD3.X R50, R50, UR9, RZ, P0, !PT ;  /* 0x0000000932327c10 */ /* 0x000fe400087fe4ff */
[----:B------:R-:W-:Y:S02]  /*1460*/  SHF.R.S32.HI R71, RZ, 0x6, R71 ;  /* 0x00000006ff477819 */ /* 0x000fe40000011447 */
[----:B------:R-:W-:Y:S02]  /*1470*/  LOP3.LUT R75, R7, 0x1ff, R14, 0x78, !PT ;  /* 0x000001ff074b7812 */ /* 0x000fe400078e780e */
[----:B------:R-:W-:-:S02]  /*1480*/  SHF.R.S32.HI R76, RZ, 0x1f, R53 ;  /* 0x0000001fff4c7819 */ /* 0x000fc40000011435 */
[C---:B------:R-:W-:Y:S02]  /*1490*/  LOP3.LUT R74, R70.reuse, 0x10, RZ, 0x3c, !PT ;  /* 0x00000010464a7812 */ /* 0x040fe400078e3cff */
[C---:B------:R-:W-:Y:S02]  /*14a0*/  LOP3.LUT R73, R70.reuse, 0x20, RZ, 0x3c, !PT ;  /* 0x0000002046497812 */ /* 0x040fe400078e3cff */
[----:B------:R-:W-:-:S07]  /*14b0*/  LOP3.LUT R72, R70, 0x30, RZ, 0x3c, !PT ;  /* 0x0000003046487812 */ /* 0x000fce00078e3cff */
.L_x_2:
[C---:B------:R-:W-:Y:S02]  /*14c0*/  ISETP.GE.AND P0, PT, R0.reuse, UR11, PT ;  /* 0x0000000b00007c0c */ /* 0x040fe4000bf06270 */
[C---:B------:R-:W-:Y:S02]  /*14d0*/  IADD3 R2, P1, R67.reuse, R44, RZ ;  /* 0x0000002c43027210 */ /* 0x040fe40007f3e0ff */
[----:B------:R-:W-:Y:S02]  /*14e0*/  PRMT R79, RZ, 0x7610, R79 ;  /* 0x00007610ff4f7816 */ /* 0x000fe4000000004f */
[----:B------:R-:W-:Y:S02]  /*14f0*/  LEA.HI.X.SX32 R3, R67, R51, 0x1, P1 ;  /* 0x0000003343037211 */ /* 0x000fe400008f0eff */
[C---:B------:R-:W-:Y:S02]  /*1500*/  LOP3.LUT R4, R0.reuse, 0x4, RZ, 0xfc, !PT ;  /* 0x0000000400047812 */ /* 0x040fe400078efcff */
[----:B------:R-:W-:-:S02]  /*1510*/  LOP3.LUT R5, R0, 0x8, RZ, 0xfc, !PT ;  /* 0x0000000800057812 */ /* 0x000fc400078efcff */
[----:B------:R-:W-:Y:S01]  /*1520*/  LOP3.LUT R6, R0, 0xc, RZ, 0xfc, !PT ;  /* 0x0000000c00067812 */ /* 0x000fe200078efcff */
[----:B------:R0:W2:Y:S01]  /*1530*/  @!P0 LDG.E.U8 R79, desc[UR14][R2.64] ;  /* 0x0000000e024f8981 */ /* 0x0000a2000c1e1100 */
[----:B------:R-:W-:Y:S02]  /*1540*/  ISETP.GE.AND P5, PT, R4, UR11, PT ;  /* 0x0000000b04007c0c */ /* 0x000fe4000bfa6270 */
[----:B------:R-:W-:Y:S02]  /*1550*/  ISETP.GE.AND P0, PT, R5, UR11, PT ;  /* 0x0000000b05007c0c */ /* 0x000fe4000bf06270 */
[----:B------:R-:W-:Y:S02]  /*1560*/  LOP3.LUT R5, R0, 0x10, RZ, 0xfc, !PT ;  /* 0x0000001000057812 */ /* 0x000fe400078efcff */
[----:B------:R-:W-:Y:S02]  /*1570*/  ISETP.GE.AND P1, PT, R6, UR11, PT ;  /* 0x0000000b06007c0c */ /* 0x000fe4000bf26270 */
[----:B------:R-:W-:-:S02]  /*1580*/  LOP3.LUT R6, R0, 0x14, RZ, 0xfc, !PT ;  /* 0x0000001400067812 */ /* 0x000fc400078efcff */
[----:B------:R-:W-:Y:S02]  /*1590*/  IADD3 R4, P4, R69, R44, RZ ;  /* 0x0000002c45047210 */ /* 0x000fe40007f9e0ff */
[----:B0-----:R-:W-:Y:S02]  /*15a0*/  LOP3.LUT R2, R0, 0x18, RZ, 0xfc, !PT ;  /* 0x0000001800027812 */ /* 0x001fe400078efcff */
[----:B------:R-:W-:Y:S02]  /*15b0*/  ISETP.GE.AND P2, PT, R5, UR11, PT ;  /* 0x0000000b05007c0c */ /* 0x000fe4000bf46270 */
[----:B------:R-:W-:Y:S02]  /*15c0*/  PRMT R77, RZ, 0x7610, R77 ;  /* 0x00007610ff4d7816 */ /* 0x000fe4000000004d */
[----:B------:R-:W-:Y:S02]  /*15d0*/  ISETP.GE.AND P3, PT, R6, UR11, PT ;  /* 0x0000000b06007c0c */ /* 0x000fe4000bf66270 */
[----:B------:R-:W-:-:S02]  /*15e0*/  LEA.HI.X.SX32 R5, R69, R51, 0x1, P4 ;  /* 0x0000003345057211 */ /* 0x000fc400020f0eff */
[----:B------:R-:W-:Y:S02]  /*15f0*/  ISETP.GE.AND P4, PT, R2, UR11, PT ;  /* 0x0000000b02007c0c */ /* 0x000fe4000bf86270 */
[----:B------:R-:W-:Y:S01]  /*1600*/  IADD3 R6, P6, R66, R44, RZ ;  /* 0x0000002c42067210 */ /* 0x000fe20007fde0ff */
[----:B------:R0:W3:Y:S01]  /*1610*/  @!P5 LDG.E.U8 R77, desc[UR14][R4.64] ;  /* 0x0000000e044dd981 */ /* 0x0000e2000c1e1100 */
[----:B------:R-:W-:Y:S02]  /*1620*/  LOP3.LUT R2, R0, 0x1c, RZ, 0xfc, !PT ;  /* 0x0000001c00027812 */ /* 0x000fe400078efcff */
[----:B------:R-:W-:Y:S02]  /*1630*/  PRMT R81, RZ, 0x7610, R81 ;  /* 0x00007610ff517816 */ /* 0x000fe40000000051 */
[----:B------:R-:W-:Y:S02]  /*1640*/  LEA.HI.X.SX32 R7, R66, R51, 0x1, P6 ;  /* 0x0000003342077211 */ /* 0x000fe400030f0eff */
[----:B------:R-:W-:-:S02]  /*1650*/  ISETP.GE.AND P5, PT, R2, UR11, PT ;  /* 0x0000000b02007c0c */ /* 0x000fc4000bfa6270 */
[CC--:B------:R-:W-:Y:S01]  /*1660*/  IADD3 R8, P6, R65.reuse, R44.reuse, RZ ;  /* 0x0000002c41087210 */ /* 0x0c0fe20007fde0ff */
[----:B------:R1:W4:Y:S01]  /*1670*/  @!P0 LDG.E.U8 R81, desc[UR14][R6.64] ;  /* 0x0000000e06518981 */ /* 0x000322000c1e1100 */
[----:B------:R-:W-:Y:S02]  /*1680*/  LOP3.LUT R2, R0, 0x20, RZ, 0xfc, !PT ;  /* 0x0000002000027812 */ /* 0x000fe400078efcff */
[----:B------:R-:W-:Y:S02]  /*1690*/  PRMT R83, RZ, 0x7610, R83 ;  /* 0x00007610ff537816 */ /* 0x000fe40000000053 */
[----:B------:R-:W-:Y:S02]  /*16a0*/  LEA.HI.X.SX32 R9, R65, R51, 0x1, P6 ;  /* 0x0000003341097211 */ /* 0x000fe400030f0eff */
[----:B------:R-:W-:Y:S02]  /*16b0*/  ISETP.GE.AND P0, PT, R2, UR11, PT ;  /* 0x0000000b02007c0c */ /* 0x000fe4000bf06270 */
[----:B------:R-:W-:Y:S01]  /*16c0*/  IADD3 R2, P6, R64, R44, RZ ;  /* 0x0000002c40027210 */ /* 0x000fe20007fde0ff */
[----:B------:R5:W4:Y:S01]  /*16d0*/  @!P1 LDG.E.U8 R83, desc[UR14][R8.64] ;  /* 0x0000000e08539981 */ /* 0x000b22000c1e1100 */
[----:B0-----:R-:W-:-:S02]  /*16e0*/  LOP3.LUT R4, R0, 0x24, RZ, 0xfc, !PT ;  /* 0x0000002400047812 */ /* 0x001fc400078efcff */
[----:B------:R-:W-:Y:S02]  /*16f0*/  PRMT R85, RZ, 0x7610, R85 ;  /* 0x00007610ff557816 */ /* 0x000fe40000000055 */
[----:B------:R-:W-:Y:S02]  /*1700*/  LEA.HI.X.SX32 R3, R64, R51, 0x1, P6 ;  /* 0x0000003340037211 */ /* 0x000fe400030f0eff */
[----:B------:R-:W-:Y:S02]  /*1710*/  ISETP.GE.AND P1, PT, R4, UR11, PT ;  /* 0x0000000b04007c0c */ /* 0x000fe4000bf26270 */
[----:B------:R-:W-:Y:S01]  /*1720*/  IADD3 R4, P6, R63, R44, RZ ;  /* 0x0000002c3f047210 */ /* 0x000fe20007fde0ff */
[----:B------:R0:W4:Y:S01]  /*1730*/  @!P2 LDG.E.U8 R85, desc[UR14][R2.64] ;  /* 0x0000000e0255a981 */ /* 0x000122000c1e1100 */
[----:B-1----:R-:W-:Y:S02]  /*1740*/  LOP3.LUT R6, R0, 0x28, RZ, 0xfc, !PT ;  /* 0x0000002800067812 */ /* 0x002fe400078efcff */
[----:B------:R-:W-:-:S02]  /*1750*/  PRMT R87, RZ, 0x7610, R87 ;  /* 0x00007610ff577816 */ /* 0x000fc40000000057 */
[-C--:B------:R-:W-:Y:S02]  /*1760*/  LEA.HI.X.SX32 R5, R63, R51.reuse, 0x1, P6 ;  /* 0x000000333f057211 */ /* 0x080fe400030f0eff */
[----:B------:R-:W-:Y:S02]  /*1770*/  ISETP.GE.AND P2, PT, R6, UR11, PT ;  /* 0x0000000b06007c0c */ /* 0x000fe4000bf46270 */
[C---:B------:R-:W-:Y:S01]  /*1780*/  IADD3 R6, P6, R61.reuse, R44, RZ ;  /* 0x0000002c3d067210 */ /* 0x040fe20007fde0ff */
[----:B------:R-:W4:Y:S01]  /*1790*/  @!P3 LDG.E.U8 R87, desc[UR14][R4.64] ;  /* 0x0000000e0457b981 */ /* 0x000f22000c1e1100 */
[----:B-----5:R-:W-:Y:S02]  /*17a0*/  LOP3.LUT R8, R0, 0x2c, RZ, 0xfc, !PT ;  /* 0x0000002c00087812 */ /* 0x020fe400078efcff */
[----:B------:R-:W-:Y:S02]  /*17b0*/  LEA.HI.X.SX32 R7, R61, R51, 0x1, P6 ;  /* 0x000000333d077211 */ /* 0x000fe400030f0eff */
[----:B------:R-:W-:-:S02]  /*17c0*/  PRMT R89, RZ, 0x7610, R89 ;  /* 0x00007610ff597816 */ /* 0x000fc40000000059 */
[----:B------:R-:W-:Y:S02]  /*17d0*/  ISETP.GE.AND P3, PT, R8, UR11, PT ;  /* 0x0000000b08007c0c */ /* 0x000fe4000bf66270 */
[-C--:B------:R-:W-:Y:S02]  /*17e0*/  IADD3 R8, P6, R62, R44.reuse, RZ ;  /* 0x0000002c3e087210 */ /* 0x080fe40007fde0ff */
[----:B0-----:R-:W-:Y:S01]  /*17f0*/  LOP3.LUT R2, R0, 0x30, RZ, 0xfc, !PT ;  /* 0x0000003000027812 */ /* 0x001fe200078efcff */
[----:B------:R0:W5:Y:S01]  /*1800*/  @!P4 LDG.E.U8 R89, desc[UR14][R6.64] ;  /* 0x0000000e0659c981 */ /* 0x000162000c1e1100 */
[----:B------:R-:W-:Y:S02]  /*1810*/  LEA.HI.X.SX32 R9, R62, R51, 0x1, P6 ;  /* 0x000000333e097211 */ /* 0x000fe400030f0eff */
[----:B------:R-:W-:Y:S02]  /*1820*/  PRMT R91, RZ, 0x7610, R91 ;  /* 0x00007610ff5b7816 */ /* 0x000fe4000000005b */
[----:B------:R-:W-:-:S02]  /*1830*/  IADD3 R10, P6, R60, R44, RZ ;  /* 0x0000002c3c0a7210 */ /* 0x000fc40007fde0ff */
[----:B------:R-:W-:Y:S02]  /*1840*/  ISETP.GE.AND P4, PT, R2, UR11, PT ;  /* 0x0000000b02007c0c */ /* 0x000fe4000bf86270 */
[----:B------:R-:W-:Y:S01]  /*1850*/  LOP3.LUT R2, R0, 0x34, RZ, 0xfc, !PT ;  /* 0x0000003400027812 */ /* 0x000fe200078efcff */
[----:B------:R1:W5:Y:S01]  /*1860*/  @!P5 LDG.E.U8 R91, desc[UR14][R8.64] ;  /* 0x0000000e085bd981 */ /* 0x000362000c1e1100 */
[----:B------:R-:W-:Y:S02]  /*1870*/  LEA.HI.X.SX32 R11, R60, R51, 0x1, P6 ;  /* 0x000000333c0b7211 */ /* 0x000fe400030f0eff */
[----:B------:R-:W-:Y:S02]  /*1880*/  PRMT R78, RZ, 0x7610, R78 ;  /* 0x00007610ff4e7816 */ /* 0x000fe4000000004e */
[----:B0-----:R-:W-:Y:S02]  /*1890*/  IADD3 R6, P6, R59, R44, RZ ;  /* 0x0000002c3b067210 */ /* 0x001fe40007fde0ff */
[----:B------:R-:W-:-:S02]  /*18a0*/  ISETP.GE.AND P5, PT, R2, UR11, PT ;  /* 0x0000000b02007c0c */ /* 0x000fc4000bfa6270 */
[----:B------:R-:W-:Y:S01]  /*18b0*/  LOP3.LUT R2, R0, 0x38, RZ, 0xfc, !PT ;  /* 0x0000003800027812 */ /* 0x000fe200078efcff */
[----:B------:R-:W5:Y:S01]  /*18c0*/  @!P0 LDG.E.U8 R78, desc[UR14][R10.64] ;  /* 0x0000000e0a4e8981 */ /* 0x000f62000c1e1100 */
[----:B------:R-:W-:Y:S02]  /*18d0*/  LEA.HI.X.SX32 R7, R59, R51, 0x1, P6 ;  /* 0x000000333b077211 */ /* 0x000fe400030f0eff */
[----:B------:R-:W-:Y:S02]  /*18e0*/  PRMT R80, RZ, 0x7610, R80 ;  /* 0x00007610ff507816 */ /* 0x000fe40000000050 */
[----:B------:R-:W-:Y:S02]  /*18f0*/  IADD3 R12, P6, R58, R44, RZ ;  /* 0x0000002c3a0c7210 */ /* 0x000fe40007fde0ff */
[----:B------:R-:W-:Y:S02]  /*1900*/  ISETP.GE.AND P0, PT, R2, UR11, PT ;  /* 0x0000000b02007c0c */ /* 0x000fe4000bf06270 */
[----:B------:R-:W-:Y:S01]  /*1910*/  LOP3.LUT R2, R0, 0x3c, RZ, 0xfc, !PT ;  /* 0x0000003c00027812 */ /* 0x000fe200078efcff */
[----:B------:R0:W5:Y:S01]  /*1920*/  @!P1 LDG.E.U8 R80, desc[UR14][R6.64] ;  /* 0x0000000e06509981 */ /* 0x000162000c1e1100 */
[----:B------:R-:W-:-:S02]  /*1930*/  PRMT R82, RZ, 0x7610, R82 ;  /* 0x00007610ff527816 */ /* 0x000fc40000000052 */
[-C--:B------:R-:W-:Y:S02]  /*1940*/  LEA.HI.X.SX32 R13, R58, R51.reuse, 0x1, P6 ;  /* 0x000000333a0d7211 */ /* 0x080fe400030f0eff */
[----:B------:R-:W-:Y:S02]  /*1950*/  ISETP.GE.AND P1, PT, R2, UR11, PT ;  /* 0x0000000b02007c0c */ /* 0x000fe4000bf26270 */
[CC--:B------:R-:W-:Y:S01]  /*1960*/  IADD3 R2, P6, R57.reuse, R44.reuse, RZ ;  /* 0x0000002c39027210 */ /* 0x0c0fe20007fde0ff */
[----:B------:R0:W5:Y:S01]  /*1970*/  @!P2 LDG.E.U8 R82, desc[UR14][R12.64] ;  /* 0x0000000e0c52a981 */ /* 0x000162000c1e1100 */
[----:B-1----:R-:W-:Y:S02]  /*1980*/  IADD3 R8, P2, R56, R44, RZ ;  /* 0x0000002c38087210 */ /* 0x002fe40007f5e0ff */
[----:B------:R-:W-:Y:S02]  /*1990*/  PRMT R84, RZ, 0x7610, R84 ;  /* 0x00007610ff547816 */ /* 0x000fe40000000054 */
[----:B------:R-:W-:-:S02]  /*19a0*/  LEA.HI.X.SX32 R3, R57, R51, 0x1, P6 ;  /* 0x0000003339037211 */ /* 0x000fc400030f0eff */
[-C--:B------:R-:W-:Y:S02]  /*19b0*/  LEA.HI.X.SX32 R9, R56, R51.reuse, 0x1, P2 ;  /* 0x0000003338097211 */ /* 0x080fe400010f0eff */
[-C--:B0-----:R-:W-:Y:S01]  /*19c0*/  IADD3 R6, P2, R54, R44.reuse, RZ ;  /* 0x0000002c36067210 */ /* 0x081fe20007f5e0ff */
[----:B------:R0:W5:Y:S01]  /*19d0*/  @!P3 LDG.E.U8 R84, desc[UR14][R2.64] ;  /* 0x0000000e0254b981 */ /* 0x000162000c1e1100 */
[----:B------:R-:W-:Y:S02]  /*19e0*/  LOP3.LUT R11, R14, 0x3f, RZ, 0xc0, !PT ;  /* 0x0000003f0e0b7812 */ /* 0x000fe400078ec0ff */
[-C--:B------:R-:W-:Y:S02]  /*19f0*/  IADD3 R4, P6, R55, R44.reuse, RZ ;  /* 0x0000002c37047210 */ /* 0x080fe40007fde0ff */
[----:B------:R-:W-:Y:S02]  /*1a00*/  IADD3 R10, P3, R52, R44, RZ ;  /* 0x0000002c340a7210 */ /* 0x000fe40007f7e0ff */
[----:B------:R-:W-:-:S02]  /*1a10*/  LEA.HI.X.SX32 R7, R54, R51, 0x1, P2 ;  /* 0x0000003336077211 */ /* 0x000fc400010f0eff */
[----:B------:R-:W-:Y:S02]  /*1a20*/  PRMT R93, RZ, 0x7610, R93 ;  /* 0x00007610ff5d7816 */ /* 0x000fe4000000005d */
[----:B------:R-:W-:Y:S02]  /*1a30*/  PRMT R95, RZ, 0x7610, R95 ;  /* 0x00007610ff5f7816 */ /* 0x000fe4000000005f */
[----:B------:R-:W-:Y:S02]  /*1a40*/  PRMT R13, RZ, 0x7610, R13 ;  /* 0x00007610ff0d7816 */ /* 0x000fe4000000000d */
[----:B------:R-:W-:Y:S01]  /*1a50*/  ISETP.GE.AND P2, PT, R11, UR11, PT ;  /* 0x0000000b0b007c0c */ /* 0x000fe2000bf46270 */
[----:B------:R-:W5:Y:S01]  /*1a60*/  @!P4 LDG.E.U8 R93, desc[UR14][R8.64] ;  /* 0x0000000e085dc981 */ /* 0x000f62000c1e1100 */
[----:B------:R-:W-:Y:S02]  /*1a70*/  PRMT R97, RZ, 0x7610, R97 ;  /* 0x00007610ff617816 */ /* 0x000fe40000000061 */
[-C--:B------:R-:W-:Y:S01]  /*1a80*/  LEA.HI.X.SX32 R5, R55, R51.reuse, 0x1, P6 ;  /* 0x0000003337057211 */ /* 0x080fe200030f0eff */
[----:B------:R-:W5:Y:S01]  /*1a90*/  @!P0 LDG.E.U8 R13, desc[UR14][R6.64] ;  /* 0x0000000e060d8981 */ /* 0x000f62000c1e1100 */
[----:B------:R-:W-:-:S03]  /*1aa0*/  LEA.HI.X.SX32 R11, R52, R51, 0x1, P3 ;  /* 0x00000033340b7211 */ /* 0x000fc600018f0eff */
[----:B------:R1:W5:Y:S01]  /*1ab0*/  @!P5 LDG.E.U8 R95, desc[UR14][R4.64] ;  /* 0x0000000e045fd981 */ /* 0x000362000c1e1100 */
[----:B------:R-:W-:-:S03]  /*1ac0*/  IADD3 RZ, P0, R53, R22, RZ ;  /* 0x0000001635ff7210 */ /* 0x000fc60007f1e0ff */
[----:B------:R-:W5:Y:S01]  /*1ad0*/  @!P1 LDG.E.U8 R97, desc[UR14][R10.64] ;  /* 0x0000000e0a619981 */ /* 0x000f62000c1e1100 */
[----:B------:R-:W-:Y:S01]  /*1ae0*/  BAR.SYNC.DEFER_BLOCKING 0x0 ;  /* 0x0000000000007b1d */ /* 0x000fe20000010000 */
[----:B0-----:R-:W-:Y:S01]  /*1af0*/  IMAD.X R3, R76, 0x1, R47, P0 ;  /* 0x000000014c037824 */ /* 0x001fe200000e062f */
[----:B------:R-:W-:-:S05]  /*1b00*/  IADD3 RZ, P0, R53, R21, RZ ;  /* 0x0000001535ff7210 */ /* 0x000fca0007f1e0ff */
[----:B-1----:R-:W-:Y:S01]  /*1b10*/  IMAD.X R5, R76, 0x1, R46, P0 ;  /* 0x000000014c057824 */ /* 0x002fe200000e062e */
[C---:B------:R-:W-:Y:S01]  /*1b20*/  IADD3 RZ, P0, R53.reuse, R20, RZ ;  /* 0x0000001435ff7210 */ /* 0x040fe20007f1e0ff */
[----:B------:R-:W-:Y:S01]  /*1b30*/  IMAD.IADD R2, R53, 0x1, R22 ;  /* 0x0000000135027824 */ /* 0x000fe200078e0216 */
[----:B------:R-:W-:-:S03]  /*1b40*/  PRMT R88, RZ, 0x7610, R88 ;  /* 0x00007610ff587816 */ /* 0x000fc60000000058 */
[----:B------:R-:W-:Y:S01]  /*1b50*/  IMAD.X R7, R76, 0x1, R45, P0 ;  /* 0x000000014c077824 */ /* 0x000fe200000e062d */
[C---:B------:R-:W-:Y:S01]  /*1b60*/  IADD3 RZ, P0, R53.reuse, R19, RZ ;  /* 0x0000001335ff7210 */ /* 0x040fe20007f1e0ff */
[C---:B------:R-:W-:Y:S01]  /*1b70*/  IMAD.IADD R4, R53.reuse, 0x1, R21 ;  /* 0x0000000135047824 */ /* 0x040fe200078e0215 */
[----:B------:R-:W-:Y:S01]  /*1b80*/  PRMT R90, RZ, 0x7610, R90 ;  /* 0x00007610ff5a7816 */ /* 0x000fe2000000005a */
[----:B------:R0:W5:Y:S01]  /*1b90*/  @!P2 LDG.E.U8 R88, desc[UR14][R2.64] ;  /* 0x0000000e0258a981 */ /* 0x000162000c1e1100 */
[----:B------:R-:W-:Y:S01]  /*1ba0*/  PRMT R92, RZ, 0x7610, R92 ;  /* 0x00007610ff5c7816 */ /* 0x000fe2000000005c */
[----:B------:R-:W-:-:S03]  /*1bb0*/  IMAD.IADD R6, R53, 0x1, R20 ;  /* 0x0000000135067824 */ /* 0x000fc600078e0214 */
[----:B------:R1:W5:Y:S04]  /*1bc0*/  @!P2 LDG.E.U8 R90, desc[UR14][R4.64] ;  /* 0x0000000e045aa981 */ /* 0x000368000c1e1100 */
[----:B------:R1:W5:Y:S01]  /*1bd0*/  @!P2 LDG.E.U8 R92, desc[UR14][R6.64] ;  /* 0x0000000e065ca981 */ /* 0x000362000c1e1100 */
[----:B0-----:R-:W-:Y:S01]  /*1be0*/  IMAD.X R3, R76, 0x1, R43, P0 ;  /* 0x000000014c037824 */ /* 0x001fe200000e062b */
[----:B------:R-:W-:-:S05]  /*1bf0*/  IADD3 R8, P0, R53, R23, RZ ;  /* 0x0000001735087210 */ /* 0x000fca0007f1e0ff */
[----:B------:R-:W-:Y:S01]  /*1c00*/  IMAD.X R9, R76, 0x1, R48, P0 ;  /* 0x000000014c097824 */ /* 0x000fe200000e0630 */
[----:B-1----:R-:W-:-:S05]  /*1c10*/  IADD3 R4, P0, R53, R40, RZ ;  /* 0x0000002835047210 */ /* 0x002fca0007f1e0ff */
[C---:B------:R-:W-:Y:S01]  /*1c20*/  IMAD.X R5, R76.reuse, 0x1, R49, P0 ;  /* 0x000000014c057824 */ /* 0x040fe200000e0631 */
[C---:B------:R-:W-:Y:S02]  /*1c30*/  IADD3 R6, P0, R53.reuse, R42, RZ ;  /* 0x0000002a35067210 */ /* 0x040fe40007f1e0ff */
[----:B------:R-:W-:Y:S01]  /*1c40*/  PRMT R86, RZ, 0x7610, R86 ;  /* 0x00007610ff567816 */ /* 0x000fe20000000056 */
[C---:B------:R-:W-:Y:S01]  /*1c50*/  IMAD.IADD R2, R53.reuse, 0x1, R19 ;  /* 0x0000000135027824 */ /* 0x040fe200078e0213 */
[----:B------:R-:W-:Y:S01]  /*1c60*/  PRMT R94, RZ, 0x7610, R94 ;  /* 0x00007610ff5e7816 */ /* 0x000fe2000000005e */
[----:B------:R-:W-:Y:S01]  /*1c70*/  IMAD.X R7, R76, 0x1, R50, P0 ;  /* 0x000000014c077824 */ /* 0x000fe200000e0632 */
[----:B------:R-:W-:Y:S02]  /*1c80*/  IADD3 RZ, P0, R53, R18, RZ ;  /* 0x0000001235ff7210 */ /* 0x000fe40007f1e0ff */
[----:B------:R0:W5:Y:S01]  /*1c90*/  @!P2 LDG.E.U8 R86, desc[UR14][R8.64] ;  /* 0x0000000e0856a981 */ /* 0x000162000c1e1100 */
[----:B------:R-:W-:-:S02]  /*1ca0*/  PRMT R12, RZ, 0x7610, R12 ;  /* 0x00007610ff0c7816 */ /* 0x000fc4000000000c */
[----:B------:R-:W-:Y:S01]  /*1cb0*/  PRMT R10, RZ, 0x7610, R10 ;  /* 0x00007610ff0a7816 */ /* 0x000fe2000000000a */
[----:B------:R1:W5:Y:S04]  /*1cc0*/  @!P2 LDG.E.U8 R94, desc[UR14][R2.64] ;  /* 0x0000000e025ea981 */ /* 0x000368000c1e1100 */
[----:B------:R-:W5:Y:S01]  /*1cd0*/  @!P2 LDG.E.U8 R12, desc[UR14][R4.64] ;  /* 0x0000000e040ca981 */ /* 0x000f62000c1e1100 */
[----:B0-----:R-:W-:-:S03]  /*1ce0*/  PRMT R8, RZ, 0x7610, R8 ;  /* 0x00007610ff087816 */ /* 0x001fc60000000008 */
[----:B------:R-:W5:Y:S01]  /*1cf0*/  @!P2 LDG.E.U8 R10, desc[UR14][R6.64] ;  /* 0x0000000e060aa981 */ /* 0x000f62000c1e1100 */
[----:B-1----:R-:W-:Y:S02]  /*1d00*/  IMAD.IADD R2, R53, 0x1, R18 ;  /* 0x0000000135027824 */ /* 0x002fe400078e0212 */
[----:B------:R-:W-:-:S05]  /*1d10*/  IMAD.X R3, R76, 0x1, R41, P0 ;  /* 0x000000014c037824 */ /* 0x000fca00000e0629 */
[----:B------:R-:W5:Y:S01]  /*1d20*/  @!P2 LDG.E.U8 R8, desc[UR14][R2.64] ;  /* 0x0000000e0208a981 */ /* 0x000f62000c1e1100 */
[----:B------:R-:W-:Y:S02]  /*1d30*/  USHF.L.U32 UR4, UR12, 0x6, URZ ;  /* 0x000000060c047899 */ /* 0x000fe4000800063f */
[----:B------:R-:W-:Y:S02]  /*1d40*/  USHF.L.U32 UR5, UR12, 0x4, URZ ;  /* 0x000000040c057899 */ /* 0x000fe4000800063f */
[----:B------:R-:W-:Y:S02]  /*1d50*/  ULOP3.LUT UR4, UR4, 0x100, URZ, 0xc0, !UPT ;  /* 0x0000010004047892 */ /* 0x000fe4000f8ec03f */
[----:B------:R-:W-:Y:S02]  /*1d60*/  ULOP3.LUT UR5, UR5, 0x80, URZ, 0xc0, !UPT ;  /* 0x0000008005057892 */ /* 0x000fe4000f8ec03f */
[----:B------:R-:W-:Y:S02]  /*1d70*/  ULEA.HI UR4, UR10, UR4, URZ, 0x1c ;  /* 0x000000040a047291 */ /* 0x000fe4000f8fe03f */
[----:B------:R-:W-:-:S02]  /*1d80*/  ULEA.HI UR5, UR13, UR5, URZ, 0x1c ;  /* 0x000000050d057291 */ /* 0x000fc4000f8fe03f */
[----:B------:R-:W-:Y:S02]  /*1d90*/  ULOP3.LUT UR4, UR4, 0x3fff, URZ, 0xc0, !UPT ;  /* 0x00003fff04047892 */ /* 0x000fe4000f8ec03f */
[----:B------:R-:W-:Y:S01]  /*1da0*/  ULOP3.LUT UR6, UR5, 0x3fff, URZ, 0xc0, !UPT ;  /* 0x00003fff05067892 */ /* 0x000fe2000f8ec03f */
[----:B--2---:R0:W-:Y:S04]  /*1db0*/  STS.U8 [R70+UR10], R79 ;  /* 0x0000004f46007988 */ /* 0x0041e8000800000a */
[----:B---3--:R0:W-:Y:S04]  /*1dc0*/  STS.U8 [R70+UR10+0x4], R77 ;  /* 0x0000044d46007988 */ /* 0x0081e8000800000a */
[----:B----4-:R0:W-:Y:S04]  /*1dd0*/  STS.U8 [R70+UR10+0x8], R81 ;  /* 0x0000085146007988 */ /* 0x0101e8000800000a */
[----:B------:R0:W-:Y:S04]  /*1de0*/  STS.U8 [R70+UR10+0xc], R83 ;  /* 0x00000c5346007988 */ /* 0x0001e8000800000a */
[----:B------:R0:W-:Y:S04]  /*1df0*/  STS.U8 [R74+UR10], R85 ;  /* 0x000000554a007988 */ /* 0x0001e8000800000a */
[----:B------:R0:W-:Y:S04]  /*1e00*/  STS.U8 [R74+UR10+0x4], R87 ;  /* 0x000004574a007988 */ /* 0x0001e8000800000a */
[----:B-----5:R0:W-:Y:S04]  /*1e10*/  STS.U8 [R74+UR10+0x8], R89 ;  /* 0x000008594a007988 */ /* 0x0201e8000800000a */
[----:B------:R0:W-:Y:S04]  /*1e20*/  STS.U8 [R74+UR10+0xc], R91 ;  /* 0x00000c5b4a007988 */ /* 0x0001e8000800000a */
[----:B------:R0:W-:Y:S04]  /*1e30*/  STS.U8 [R73+UR10], R78 ;  /* 0x0000004e49007988 */ /* 0x0001e8000800000a */
[----:B------:R0:W-:Y:S04]  /*1e40*/  STS.U8 [R73+UR10+0x4], R80 ;  /* 0x0000045049007988 */ /* 0x0001e8000800000a */
[----:B------:R0:W-:Y:S04]  /*1e50*/  STS.U8 [R73+UR10+0x8], R82 ;  /* 0x0000085249007988 */ /* 0x0001e8000800000a */
[----:B------:R0:W-:Y:S04]  /*1e60*/  STS.U8 [R73+UR10+0xc], R84 ;  /* 0x00000c5449007988 */ /* 0x0001e8000800000a */
[----:B------:R0:W-:Y:S04]  /*1e70*/  STS.U8 [R72+UR10], R93 ;  /* 0x0000005d48007988 */ /* 0x0001e8000800000a */
[----:B------:R0:W-:Y:S04]  /*1e80*/  STS.U8 [R72+UR10+0x8], R13 ;  /* 0x0000080d48007988 */ /* 0x0001e8000800000a */
        /* <DEDUP_REMOVED lines=9> */
[----:B------:R0:W-:Y:S01]  /*1f20*/  STS.U8 [R75+UR10+0x2e00], R8 ;  /* 0x002e00084b007988 */ /* 0x0001e2000800000a */
[----:B------:R1:W-:Y:S06]  /*1f30*/  MEMBAR.ALL.CTA ;  /* 0x0000000000007992 */ /* 0x0003ec0000008000 */
[----:B-1----:R-:W1:Y:S02]  /*1f40*/  FENCE.VIEW.ASYNC.S ;  /* 0x00000000000073c6 */ /* 0x002e640000000000 */
[----:B-1----:R-:W-:Y:S06]  /*1f50*/  BAR.SYNC.DEFER_BLOCKING 0x0 ;  /* 0x0000000000007b1d */ /* 0x002fec0000010000 */
[----:B------:R-:W-:Y:S01]  /*1f60*/  UMOV UR5, 0x80000020 ;  /* 0x8000002000057882 */ /* 0x000fe20000000000 */
[----:B------:R-:W-:Y:S01]  /*1f70*/  UMOV UR7, 0x80000020 ;  /* 0x8000002000077882 */ /* 0x000fe20000000000 */
[----:B------:R-:W-:-:S06]  /*1f80*/  WARPGROUP.ARRIVE ;  /* 0x00000000000079c5 */ /* 0x000fcc0000000000 */
[----:B------:R-:W-:Y:S01]  /*1f90*/  QGMMA.64x32x32.F32.E4M3.E4M3 R24, gdesc[UR4], R24 ;  /* 0x00600000041879f3 */ /* 0x000fe20008700818 */
[----:B------:R-:W-:Y:S01]  /*1fa0*/  UMOV UR8, 0xfffffffe ;  /* 0xfffffffe00087882 */ /* 0x000fe20000000000 */
[----:B------:R-:W-:Y:S01]  /*1fb0*/  UMOV UR9, 0x7fffffdf ;  /* 0x7fffffdf00097882 */ /* 0x000fe20000000000 */
[----:B------:R-:W-:Y:S01]  /*1fc0*/  UMOV UR5, URZ ;  /* 0x0000003f00057c82 */ /* 0x000fe20008000000 */
[----:B------:R-:W-:Y:S01]  /*1fd0*/  UMOV UR7, URZ ;  /* 0x0000003f00077c82 */ /* 0x000fe20008000000 */
[----:B------:R-:W-:Y:S02]  /*1fe0*/  UIADD3.64 UR4, UR4, -UR8, URZ ;  /* 0x8000000804047297 */ /* 0x000fe4000fffe03f */
[----:B------:R-:W-:Y:S01]  /*1ff0*/  UIADD3.64 UR6, UR6, -UR8, URZ ;  /* 0x8000000806067297 */ /* 0x000fe2000fffe03f */
[----:B------:R-:W-:Y:S01]  /*2000*/  VIADD R71, R71, 0xffffffff ;  /* 0xffffffff47477836 */ /* 0x000fe20000000000 */
[----:B------:R-:W-:-:S07]  /*2010*/  IADD3 R20, P0, R20, UR16, RZ ;  /* 0x0000001014147c10 */ /* 0x000fce000ff1e0ff */
[----:B------:R-:W-:Y:S01]  /*2020*/  QGMMA.64x32x32.F32.E4M3.E4M3 R24, gdesc[UR4], R24, gsb0 ;  /* 0x00600000041879f3 */ /* 0x000fe20008000818 */
[----:B------:R-:W-:Y:S02]  /*2030*/  USHF.R.S32.HI UR4, URZ, 0x1f, UR16 ;  /* 0x0000001f3f047899 */ /* 0x000fe40008011410 */
[----:B------:R-:W-:-:S04]  /*2040*/  IADD3 R18, P5, R18, UR16, RZ ;  /* 0x0000001012127c10 */ /* 0x000fc8000ffbe0ff */
[----:B------:R-:W-:Y:S02]  /*2050*/  IADD3.X R45, R45, UR4, RZ, P0, !PT ;  /* 0x000000042d2d7c10 */ /* 0x000fe400087fe4ff */
[----:B------:R-:W-:Y:S02]  /*2060*/  ISETP.NE.U32.AND P0, PT, R71, RZ, PT ;  /* 0x000000ff4700720c */ /* 0x000fe40003f05070 */
[----:B------:R-:W-:Y:S02]  /*2070*/  IADD3 R19, P6, R19, UR16, RZ ;  /* 0x0000001013137c10 */ /* 0x000fe4000ffde0ff */
[----:B------:R-:W-:Y:S02]  /*2080*/  IADD3.X R41, R41, UR4, RZ, P5, !PT ;  /* 0x0000000429297c10 */ /* 0x000fe4000affe4ff */
[----:B------:R-:W-:Y:S02]  /*2090*/  IADD3 R21, P1, R21, UR16, RZ ;  /* 0x0000001015157c10 */ /* 0x000fe4000ff3e0ff */
[----:B------:R-:W-:-:S02]  /*20a0*/  IADD3 R22, P2, R22, UR16, RZ ;  /* 0x0000001016167c10 */ /* 0x000fc4000ff5e0ff */
[----:B------:R-:W-:Y:S02]  /*20b0*/  IADD3 R23, P3, R23, UR16, RZ ;  /* 0x0000001017177c10 */ /* 0x000fe4000ff7e0ff */
[----:B------:R-:W-:Y:S02]  /*20c0*/  IADD3 R40, P4, R40, UR16, RZ ;  /* 0x0000001028287c10 */ /* 0x000fe4000ff9e0ff */
[----:B------:R-:W-:Y:S02]  /*20d0*/  IADD3 R42, P5, R42, UR16, RZ ;  /* 0x000000102a2a7c10 */ /* 0x000fe4000ffbe0ff */
[----:B------:R-:W-:Y:S01]  /*20e0*/  IADD3.X R43, R43, UR4, RZ, P6, !PT ;  /* 0x000000042b2b7c10 */ /* 0x000fe2000b7fe4ff */
[----:B------:R-:W-:Y:S01]  /*20f0*/  UIADD3 UR11, UR11, -0x40, URZ ;  /* 0xffffffc00b0b7890 */ /* 0x000fe2000fffe03f */
[----:B------:R-:W-:Y:S02]  /*2100*/  IADD3 R44, P6, R68, R44, RZ ;  /* 0x0000002c442c7210 */ /* 0x000fe40007fde0ff */
[----:B------:R-:W-:-:S02]  /*2110*/  IADD3.X R46, R46, UR4, RZ, P1, !PT ;  /* 0x000000042e2e7c10 */ /* 0x000fc40008ffe4ff */
[----:B------:R-:W-:Y:S02]  /*2120*/  IADD3.X R47, R47, UR4, RZ, P2, !PT ;  /* 0x000000042f2f7c10 */ /* 0x000fe400097fe4ff */
[----:B------:R-:W-:Y:S02]  /*2130*/  IADD3.X R48, R48, UR4, RZ, P3, !PT ;  /* 0x0000000430307c10 */ /* 0x000fe40009ffe4ff */
[----:B------:R-:W-:Y:S02]  /*2140*/  IADD3.X R49, R49, UR4, RZ, P4, !PT ;  /* 0x0000000431317c10 */ /* 0x000fe4000a7fe4ff */
[----:B------:R-:W-:Y:S02]  /*2150*/  IADD3.X R50, R50, UR4, RZ, P5, !PT ;  /* 0x0000000432327c10 */ /* 0x000fe4000affe4ff */
[----:B------:R-:W-:Y:S01]  /*2160*/  LEA.HI.X.SX32 R51, R68, R51, 0x1, P6 ;  /* 0x0000003344337211 */ /* 0x000fe200030f0eff */
[----:B------:R-:W-:Y:S02]  /*2170*/  WARPGROUP.DEPBAR.LE gsb0, 0x0 ;  /* 0x00008000000079c5 */ /* 0x000fe40000010000 */
[----:B0-----:R-:W-:Y:S05]  /*2180*/  @P0 BRA `(.L_x_2) ;  /* 0xfffffff000cc0947 */ /* 0x001fea000383ffff */
.L_x_1:
[C---:B------:R-:W-:Y:S01]  /*2190*/  IMAD.SHL.U32 R2, R14.reuse, 0x100, RZ ;  /* 0x000001000e027824 */ /* 0x040fe200078e00ff */
[----:B------:R-:W-:Y:S01]  /*21a0*/  SHF.R.S32.HI R4, RZ, 0x5, R14 ;  /* 0x00000005ff047819 */ /* 0x000fe2000001140e */
[C---:B------:R-:W-:Y:S01]  /*21b0*/  IMAD.SHL.U32 R3, R14.reuse, 0x40, RZ ;  /* 0x000000400e037824 */ /* 0x040fe200078e00ff */
[----:B------:R-:W-:Y:S01]  /*21c0*/  F2FP.SATFINITE.E4M3.F32.PACK_AB_MERGE_C R24, R25, R24, RZ ;  /* 0x000000181918723e */ /* 0x000fe200048070ff */
[----:B------:R-:W-:Y:S01]  /*21d0*/  IMAD.SHL.U32 R6, R14, 0x4, RZ ;  /* 0x000000040e067824 */ /* 0x000fe200078e00ff */
[----:B------:R-:W-:Y:S01]  /*21e0*/  LOP3.LUT R2, R2, 0x1800, RZ, 0xc0, !PT ;  /* 0x0000180002027812 */ /* 0x000fe200078ec0ff */
[----:B------:R-:W-:Y:S01]  /*21f0*/  BAR.SYNC.DEFER_BLOCKING 0x0 ;  /* 0x0000000000007b1d */ /* 0x000fe20000010000 */
[----:B------:R-:W-:Y:S02]  /*2200*/  LOP3.LUT R3, R3, 0x40, RZ, 0xc0, !PT ;  /* 0x0000004003037812 */ /* 0x000fe400078ec0ff */
[----:B------:R-:W-:Y:S02]  /*2210*/  F2FP.SATFINITE.E4M3.F32.PACK_AB_MERGE_C R26, R27, R26, RZ ;  /* 0x0000001a1b1a723e */ /* 0x000fe400048070ff */
[----:B------:R-:W-:Y:S01]  /*2220*/  F2FP.SATFINITE.E4M3.F32.PACK_AB_MERGE_C R28, R29, R28, RZ ;  /* 0x0000001c1d1c723e */ /* 0x000fe200048070ff */
[----:B------:R-:W-:Y:S01]  /*2230*/  ULDC UR4, c[0x0][0x244] ;  /* 0x0000910000047ab9 */ /* 0x000fe20000000800 */
[----:B------:R-:W-:Y:S01]  /*2240*/  F2FP.SATFINITE.E4M3.F32.PACK_AB_MERGE_C R30, R31, R30, RZ ;  /* 0x0000001e1f1e723e */ /* 0x000fe200048070ff */
[----:B------:R-:W-:Y:S01]  /*2250*/  ULDC.64 UR6, c[0x0][0x228] ;  /* 0x00008a0000067ab9 */ /* 0x000fe20000000a00 */
[----:B------:R-:W-:-:S02]  /*2260*/  F2FP.SATFINITE.E4M3.F32.PACK_AB_MERGE_C R32, R33, R32, RZ ;  /* 0x000000202120723e */ /* 0x000fc400048070ff */
[----:B------:R-:W-:Y:S02]  /*2270*/  F2FP.SATFINITE.E4M3.F32.PACK_AB_MERGE_C R34, R35, R34, RZ ;  /* 0x000000222322723e */ /* 0x000fe400048070ff */
[----:B------:R-:W-:Y:S02]  /*2280*/  SGXT R4, R4, 0x1 ;  /* 0x000000010404781a */ /* 0x000fe40000000200 */
[----:B------:R-:W-:Y:S01]  /*2290*/  LOP3.LUT R17, R2, 0x78, R17, 0xf8, !PT ;  /* 0x0000007802117812 */ /* 0x000fe200078ef811 */
[----:B------:R-:W-:Y:S01]  /*22a0*/  IMAD.SHL.U32 R2, R14, 0x2, RZ ;  /* 0x000000020e027824 */ /* 0x000fe200078e00ff */
[----:B------:R-:W-:Y:S02]  /*22b0*/  SHF.R.U32.HI R9, RZ, 0x2, R14 ;  /* 0x00000002ff097819 */ /* 0x000fe4000001160e */
[----:B------:R-:W-:Y:S02]  /*22c0*/  LOP3.LUT R5, R3, 0x400, R6, 0xf8, !PT ;  /* 0x0000040003057812 */ /* 0x000fe400078ef806 */
[----:B------:R-:W-:-:S02]  /*22d0*/  LOP3.LUT R8, R6, 0x380, RZ, 0xc0, !PT ;  /* 0x0000038006087812 */ /* 0x000fc400078ec0ff */
[----:B------:R-:W-:Y:S02]  /*22e0*/  LOP3.LUT R24, R24, 0xffff, RZ, 0xc0, !PT ;  /* 0x0000ffff18187812 */ /* 0x000fe400078ec0ff */
[----:B------:R-:W-:Y:S02]  /*22f0*/  LOP3.LUT R26, R26, 0xffff, RZ, 0xc0, !PT ;  /* 0x0000ffff1a1a7812 */ /* 0x000fe400078ec0ff */
[----:B------:R-:W-:Y:S02]  /*2300*/  LOP3.LUT R19, R28, 0xffff, RZ, 0xc0, !PT ;  /* 0x0000ffff1c137812 */ /* 0x000fe400078ec0ff */
[----:B------:R-:W-:Y:S02]  /*2310*/  LOP3.LUT R23, R30, 0xffff, RZ, 0xc0, !PT ;  /* 0x0000ffff1e177812 */ /* 0x000fe400078ec0ff */
[----:B------:R-:W-:Y:S02]  /*2320*/  LOP3.LUT R25, R32, 0xffff, RZ, 0xc0, !PT ;  /* 0x0000ffff20197812 */ /* 0x000fe400078ec0ff */
[----:B------:R-:W-:-:S02]  /*2330*/  LOP3.LUT R27, R34, 0xffff, RZ, 0xc0, !PT ;  /* 0x0000ffff221b7812 */ /* 0x000fc400078ec0ff */
[----:B------:R-:W-:Y:S02]  /*2340*/  LOP3.LUT R3, R4, 0x1004, RZ, 0xc0, !PT ;  /* 0x0000100404037812 */ /* 0x000fe400078ec0ff */
[----:B------:R-:W-:Y:S02]  /*2350*/  LOP3.LUT R8, R8, 0x44, R9, 0xf8, !PT ;  /* 0x0000004408087812 */ /* 0x000fe400078ef809 */
[--C-:B------:R-:W-:Y:S02]  /*2360*/  PRMT R7, R25, 0x3340, R0.reuse ;  /* 0x0000334019077816 */ /* 0x100fe40000000000 */
[----:B------:R-:W-:Y:S02]  /*2370*/  PRMT R11, R27, 0x3340, R0 ;  /* 0x000033401b0b7816 */ /* 0x000fe40000000000 */
[----:B------:R-:W-:Y:S02]  /*2380*/  PRMT R4, R24, 0x3340, R19 ;  /* 0x0000334018047816 */ /* 0x000fe40000000013 */
[----:B------:R-:W-:-:S02]  /*2390*/  PRMT R6, R26, 0x3340, R23 ;  /* 0x000033401a067816 */ /* 0x000fc40000000017 */
[----:B------:R-:W-:Y:S02]  /*23a0*/  LOP3.LUT R2, R3, 0x1bc, R2, 0x78, !PT ;  /* 0x000001bc03027812 */ /* 0x000fe400078e7802 */
[----:B------:R-:W-:Y:S02]  /*23b0*/  LOP3.LUT R21, R17, R8, RZ, 0x3c, !PT ;  /* 0x0000000811157212 */ /* 0x000fe400078e3cff */
[----:B------:R-:W-:Y:S02]  /*23c0*/  PRMT R9, R4, 0x5410, R7 ;  /* 0x0000541004097816 */ /* 0x000fe40000000007 */
[----:B------:R-:W-:Y:S02]  /*23d0*/  PRMT R13, R6, 0x5410, R11 ;  /* 0x00005410060d7816 */ /* 0x000fe4000000000b */
[----:B------:R-:W-:Y:S02]  /*23e0*/  LOP3.LUT R8, R5, R2, RZ, 0xfc, !PT ;  /* 0x0000000205087212 */ /* 0x000fe400078efcff */
[----:B------:R-:W-:-:S02]  /*23f0*/  SHF.R.U32.HI R2, RZ, 0x8, R24 ;  /* 0x00000008ff027819 */ /* 0x000fc40000011618 */
[----:B------:R-:W-:Y:S02]  /*2400*/  SHF.R.U32.HI R4, RZ, 0x8, R19 ;  /* 0x00000008ff047819 */ /* 0x000fe40000011613 */
[----:B------:R-:W-:Y:S02]  /*2410*/  SHF.R.U32.HI R6, RZ, 0x8, R25 ;  /* 0x00000008ff067819 */ /* 0x000fe40000011619 */
[----:B------:R-:W-:Y:S02]  /*2420*/  SHF.R.U32.HI R3, RZ, 0x8, R26 ;  /* 0x00000008ff037819 */ /* 0x000fe4000001161a */
[----:B------:R-:W-:Y:S02]  /*2430*/  SHF.R.U32.HI R5, RZ, 0x8, R23 ;  /* 0x00000008ff057819 */ /* 0x000fe40000011617 */
[----:B------:R-:W-:Y:S02]  /*2440*/  SHF.R.U32.HI R7, RZ, 0x8, R27 ;  /* 0x00000008ff077819 */ /* 0x000fe4000001161b */
[----:B------:R-:W-:-:S02]  /*2450*/  LOP3.LUT R4, R4, 0xffff, RZ, 0xc0, !PT ;  /* 0x0000ffff04047812 */ /* 0x000fc400078ec0ff */
[----:B------:R-:W-:Y:S02]  /*2460*/  LOP3.LUT R11, R2, 0xffff, RZ, 0xc0, !PT ;  /* 0x0000ffff020b7812 */ /* 0x000fe400078ec0ff */
[----:B------:R-:W-:Y:S02]  /*2470*/  LOP3.LUT R6, R6, 0xffff, RZ, 0xc0, !PT ;  /* 0x0000ffff06067812 */ /* 0x000fe400078ec0ff */
[----:B------:R-:W-:Y:S02]  /*2480*/  LOP3.LUT R5, R5, 0xffff, RZ, 0xc0, !PT ;  /* 0x0000ffff05057812 */ /* 0x000fe400078ec0ff */
[----:B------:R-:W-:Y:S02]  /*2490*/  LOP3.LUT R2, R3, 0xffff, RZ, 0xc0, !PT ;  /* 0x0000ffff03027812 */ /* 0x000fe400078ec0ff */
[----:B------:R-:W-:Y:S02]  /*24a0*/  LOP3.LUT R7, R7, 0xffff, RZ, 0xc0, !PT ;  /* 0x0000ffff07077812 */ /* 0x000fe400078ec0ff */
[----:B------:R-:W-:-:S02]  /*24b0*/  F2FP.SATFINITE.E4M3.F32.PACK_AB_MERGE_C R36, R37, R36, RZ ;  /* 0x000000242524723e */ /* 0x000fc400048070ff */
[----:B------:R-:W-:Y:S02]  /*24c0*/  PRMT R4, R11, 0x3340, R4 ;  /* 0x000033400b047816 */ /* 0x000fe40000000004 */
[----:B------:R-:W-:Y:S02]  /*24d0*/  PRMT R3, R6, 0x3340, R1 ;  /* 0x0000334006037816 */ /* 0x000fe40000000001 */
[----:B------:R-:W-:Y:S02]  /*24e0*/  F2FP.SATFINITE.E4M3.F32.PACK_AB_MERGE_C R38, R39, R38, RZ ;  /* 0x000000262726723e */ /* 0x000fe400048070ff */
[----:B------:R-:W-:Y:S02]  /*24f0*/  PRMT R2, R2, 0x3340, R5 ;  /* 0x0000334002027816 */ /* 0x000fe40000000005 */
[----:B------:R-:W-:Y:S02]  /*2500*/  PRMT R7, R7, 0x3340, R0 ;  /* 0x0000334007077816 */ /* 0x000fe40000000000 */
[----:B------:R-:W-:-:S02]  /*2510*/  LOP3.LUT R36, R36, 0xffff, RZ, 0xc0, !PT ;  /* 0x0000ffff24247812 */ /* 0x000fc400078ec0ff */
[----:B------:R-:W-:Y:S02]  /*2520*/  PRMT R3, R4, 0x5410, R3 ;  /* 0x0000541004037816 */ /* 0x000fe40000000003 */
[----:B------:R-:W-:Y:S02]  /*2530*/  LOP3.LUT R38, R38, 0xffff, RZ, 0xc0, !PT ;  /* 0x0000ffff26267812 */ /* 0x000fe400078ec0ff */
[----:B------:R-:W-:Y:S01]  /*2540*/  PRMT R7, R2, 0x5410, R7 ;  /* 0x0000541002077816 */ /* 0x000fe20000000007 */
[----:B------:R-:W-:Y:S01]  /*2550*/  IMAD R2, R16, UR4, RZ ;  /* 0x0000000410027c24 */ /* 0x000fe2000f8e02ff */
[--C-:B------:R-:W-:Y:S01]  /*2560*/  PRMT R9, R9, 0x4210, R36.reuse ;  /* 0x0000421009097816 */ /* 0x100fe20000000024 */
[----:B------:R-:W-:Y:S01]  /*2570*/  ULDC.64 UR4, c[0x0][0x220] ;  /* 0x0000880000047ab9 */ /* 0x000fe20000000a00 */
[----:B------:R-:W-:Y:S02]  /*2580*/  PRMT R3, R3, 0x5210, R36 ;  /* 0x0000521003037816 */ /* 0x000fe40000000024 */
[--C-:B------:R-:W-:Y:S01]  /*2590*/  PRMT R13, R13, 0x4210, R38.reuse ;  /* 0x000042100d0d7816 */ /* 0x100fe20000000026 */
[----:B------:R-:W-:Y:S01]  /*25a0*/  STS [R8+UR10], R9 ;  /* 0x0000000908007988 */ /* 0x000fe2000800080a */
[----:B------:R-:W-:-:S02]  /*25b0*/  PRMT R7, R7, 0x5210, R38 ;  /* 0x0000521007077816 */ /* 0x000fc40000000026 */
[----:B------:R-:W-:Y:S01]  /*25c0*/  LOP3.LUT R4, R8, 0x40, RZ, 0x3c, !PT ;  /* 0x0000004008047812 */ /* 0x000fe200078e3cff */
[----:B------:R0:W-:Y:S01]  /*25d0*/  STS [R8+UR10+0x200], R3 ;  /* 0x0002000308007988 */ /* 0x0001e2000800080a */
[----:B------:R-:W-:Y:S02]  /*25e0*/  LOP3.LUT R22, R21, 0x4, RZ, 0x3c, !PT ;  /* 0x0000000415167812 */ /* 0x000fe400078e3cff */
[----:B------:R-:W-:Y:S01]  /*25f0*/  IADD3 R23, P1, R2, UR4, RZ ;  /* 0x0000000402177c10 */ /* 0x000fe2000ff3e0ff */
[----:B------:R1:W-:Y:S01]  /*2600*/  STS [R4+UR10+0x800], R13 ;  /* 0x0008000d04007988 */ /* 0x0003e2000800080a */
[----:B------:R-:W-:Y:S01]  /*2610*/  ISETP.GE.AND P0, PT, R16, UR6, PT ;  /* 0x0000000610007c0c */ /* 0x000fe2000bf06270 */
[----:B------:R-:W-:Y:S01]  /*2620*/  ULDC UR4, c[0x0][0x248] ;  /* 0x0000920000047ab9 */ /* 0x000fe20000000800 */
[----:B------:R-:W-:Y:S01]  /*2630*/  LEA.HI.X.SX32 R24, R2, UR5, 0x1, P1 ;  /* 0x0000000502187c11 */ /* 0x000fe200088f0eff */
[----:B------:R2:W-:Y:S01]  /*2640*/  STS [R4+UR10+0xa00], R7 ;  /* 0x000a000704007988 */ /* 0x0005e2000800080a */
[----:B------:R-:W-:-:S02]  /*2650*/  LOP3.LUT R2, R15, 0x4, R0, 0xfe, !PT ;  /* 0x000000040f027812 */ /* 0x000fc400078efe00 */
[----:B0-----:R-:W-:Y:S01]  /*2660*/  LOP3.LUT R3, R15, R0, RZ, 0xfc, !PT ;  /* 0x000000000f037212 */ /* 0x001fe200078efcff */
[----:B------:R-:W-:Y:S01]  /*2670*/  BAR.SYNC.DEFER_BLOCKING 0x0 ;  /* 0x0000000000007b1d */ /* 0x000fe20000010000 */
[C---:B------:R-:W-:Y:S01]  /*2680*/  ISETP.LT.AND P4, PT, R2.reuse, UR7, !P0 ;  /* 0x0000000702007c0c */ /* 0x040fe2000c781270 */
[----:B------:R-:W-:Y:S01]  /*2690*/  IMAD R5, R2, UR4, RZ ;  /* 0x0000000402057c24 */ /* 0x000fe2000f8e02ff */
[C---:B------:R-:W-:Y:S01]  /*26a0*/  ISETP.LT.AND P1, PT, R3.reuse, UR7, !P0 ;  /* 0x0000000703007c0c */ /* 0x040fe2000c721270 */
[----:B------:R-:W-:Y:S01]  /*26b0*/  IMAD R3, R3, UR4, RZ ;  /* 0x0000000403037c24 */ /* 0x000fe2000f8e02ff */
[C-C-:B-1----:R-:W-:Y:S02]  /*26c0*/  LOP3.LUT R13, R15.reuse, 0x3c, R0.reuse, 0xfe, !PT ;  /* 0x0000003c0f0d7812 */ /* 0x142fe400078efe00 */
[----:B------:R-:W-:Y:S02]  /*26d0*/  LOP3.LUT R14, R15, 0x38, R0, 0xfe, !PT ;  /* 0x000000380f0e7812 */ /* 0x000fe400078efe00 */
[----:B------:R-:W-:-:S02]  /*26e0*/  IADD3 R2, P2, R3, R23, RZ ;  /* 0x0000001703027210 */ /* 0x000fc40007f5e0ff */
[C-C-:B------:R-:W-:Y:S02]  /*26f0*/  LOP3.LUT R28, R15.reuse, 0x34, R0.reuse, 0xfe, !PT ;  /* 0x000000340f1c7812 */ /* 0x140fe400078efe00 */
[C-C-:B------:R-:W-:Y:S02]  /*2700*/  LOP3.LUT R10, R15.reuse, 0x30, R0.reuse, 0xfe, !PT ;  /* 0x000000300f0a7812 */ /* 0x140fe400078efe00 */
[C-C-:B------:R-:W-:Y:S02]  /*2710*/  LOP3.LUT R11, R15.reuse, 0x2c, R0.reuse, 0xfe, !PT ;  /* 0x0000002c0f0b7812 */ /* 0x140fe400078efe00 */
[C-C-:B------:R-:W-:Y:S02]  /*2720*/  LOP3.LUT R12, R15.reuse, 0x28, R0.reuse, 0xfe, !PT ;  /* 0x000000280f0c7812 */ /* 0x140fe400078efe00 */
[C-C-:B------:R-:W-:Y:S02]  /*2730*/  LOP3.LUT R16, R15.reuse, 0x24, R0.reuse, 0xfe, !PT ;  /* 0x000000240f107812 */ /* 0x140fe400078efe00 */
[----:B------:R-:W-:-:S02]  /*2740*/  LOP3.LUT R17, R15, 0x20, R0, 0xfe, !PT ;  /* 0x000000200f117812 */ /* 0x000fc400078efe00 */
[C-C-:B------:R-:W-:Y:S01]  /*2750*/  LOP3.LUT R18, R15.reuse, 0x1c, R0.reuse, 0xfe, !PT ;  /* 0x0000001c0f127812 */ /* 0x140fe200078efe00 */
[----:B------:R-:W0:Y:S01]  /*2760*/  LDS R25, [R21+UR10] ;  /* 0x0000000a15197984 */ /* 0x000e220008000800 */
[C-C-:B------:R-:W-:Y:S02]  /*2770*/  LOP3.LUT R19, R15.reuse, 0x18, R0.reuse, 0xfe, !PT ;  /* 0x000000180f137812 */ /* 0x140fe400078efe00 */
[C-C-:B------:R-:W-:Y:S01]  /*2780*/  LOP3.LUT R9, R15.reuse, 0x14, R0.reuse, 0xfe, !PT ;  /* 0x000000140f097812 */ /* 0x140fe200078efe00 */
[----:B------:R-:W1:Y:S01]  /*2790*/  LDS R26, [R22+UR10] ;  /* 0x0000000a161a7984 */ /* 0x000e620008000800 */
[--C-:B--2---:R-:W-:Y:S02]  /*27a0*/  LOP3.LUT R7, R15, 0x10, R0.reuse, 0xfe, !PT ;  /* 0x000000100f077812 */ /* 0x104fe400078efe00 */
[----:B------:R-:W-:Y:S01]  /*27b0*/  IADD3 R4, P3, R5, R23, RZ ;  /* 0x0000001705047210 */ /* 0x000fe20007f7e0ff */
[----:B------:R-:W2:Y:S01]  /*27c0*/  LDS R21, [R21+UR10+0x400] ;  /* 0x0004000a15157984 */ /* 0x000ea20008000800 */
[--C-:B------:R-:W-:Y:S01]  /*27d0*/  LOP3.LUT R6, R15, 0xc, R0.reuse, 0xfe, !PT ;  /* 0x0000000c0f067812 */ /* 0x100fe200078efe00 */
[----:B------:R-:W-:Y:S01]  /*27e0*/  IMAD R20, R7, UR4, RZ ;  /* 0x0000000407147c24 */ /* 0x000fe2000f8e02ff */
[----:B------:R-:W-:Y:S01]  /*27f0*/  LOP3.LUT R0, R15, 0x8, R0, 0xfe, !PT ;  /* 0x000000080f007812 */ /* 0x000fe200078efe00 */
[----:B------:R-:W3:Y:S01]  /*2800*/  LDS R22, [R22+UR10+0x400] ;  /* 0x0004000a16167984 */ /* 0x000ee20008000800 */
[-C--:B------:R-:W-:Y:S01]  /*2810*/  LEA.HI.X.SX32 R3, R3, R24.reuse, 0x1, P2 ;  /* 0x0000001803037211 */ /* 0x080fe200010f0eff */
[----:B------:R-:W-:Y:S01]  /*2820*/  IMAD R15, R6, UR4, RZ ;  /* 0x00000004060f7c24 */ /* 0x000fe2000f8e02ff */
[----:B------:R-:W-:-:S02]  /*2830*/  LEA.HI.X.SX32 R5, R5, R24, 0x1, P3 ;  /* 0x0000001805057211 */ /* 0x000fc400018f0eff */
[C---:B------:R-:W-:Y:S01]  /*2840*/  ISETP.LT.AND P2, PT, R0.reuse, UR7, !P0 ;  /* 0x0000000700007c0c */ /* 0x040fe2000c741270 */
[----:B------:R-:W-:Y:S01]  /*2850*/  IMAD R0, R0, UR4, RZ ;  /* 0x0000000400007c24 */ /* 0x000fe2000f8e02ff */
[----:B------:R-:W-:Y:S02]  /*2860*/  ISETP.LT.AND P3, PT, R7, UR7, !P0 ;  /* 0x0000000707007c0c */ /* 0x000fe4000c761270 */
[----:B------:R-:W-:Y:S02]  /*2870*/  IADD3 R8, P5, R15, R23, RZ ;  /* 0x000000170f087210 */ /* 0x000fe40007fbe0ff */
[----:B0-----:R-:W-:Y:S02]  /*2880*/  PRMT R27, R25, 0x7770, RZ ;  /* 0x00007770191b7816 */ /* 0x001fe400000000ff */
[----:B-1----:R-:W-:-:S03]  /*2890*/  PRMT R29, R26, 0x7770, RZ ;  /* 0x000077701a1d7816 */ /* 0x002fc600000000ff */
[----:B------:R0:W-:Y:S01]  /*28a0*/  @P1 STG.E.U8 desc[UR14][R2.64], R27 ;  /* 0x0000001b02001986 */ /* 0x0001e2000c10110e */
[----:B------:R-:W-:Y:S02]  /*28b0*/  ISETP.LT.AND P1, PT, R9, UR7, !P0 ;  /* 0x0000000709007c0c */ /* 0x000fe4000c721270 */
[----:B------:R-:W-:Y:S01]  /*28c0*/  PRMT R31, R26, 0x7772, RZ ;  /* 0x000077721a1f7816 */ /* 0x000fe200000000ff */
[----:B------:R1:W-:Y:S01]  /*28d0*/  @P4 STG.E.U8 desc[UR14][R4.64], R29 ;  /* 0x0000001d04004986 */ /* 0x0003e2000c10110e */
[----:B------:R-:W-:Y:S02]  /*28e0*/  ISETP.LT.AND P4, PT, R6, UR7, !P0 ;  /* 0x0000000706007c0c */ /* 0x000fe4000c781270 */
[----:B------:R-:W-:-:S04]  /*28f0*/  IADD3 R6, P6, R0, R23, RZ ;  /* 0x0000001700067210 */ /* 0x000fc80007fde0ff */
[-C--:B------:R-:W-:Y:S01]  /*2900*/  LEA.HI.X.SX32 R7, R0, R24.reuse, 0x1, P6 ;  /* 0x0000001800077211 */ /* 0x080fe200030f0eff */
[----:B------:R-:W-:Y:S01]  /*2910*/  IMAD R0, R9, UR4, RZ ;  /* 0x0000000409007c24 */ /* 0x000fe2000f8e02ff */
[----:B0-----:R-:W-:Y:S02]  /*2920*/  PRMT R27, R25, 0x7771, RZ ;  /* 0x00007771191b7816 */ /* 0x001fe400000000ff */
[-C--:B------:R-:W-:Y:S02]  /*2930*/  IADD3 R2, P6, R20, R23.reuse, RZ ;  /* 0x0000001714027210 */ /* 0x080fe40007fde0ff */
[----:B------:R-:W-:Y:S01]  /*2940*/  LEA.HI.X.SX32 R9, R15, R24, 0x1, P5 ;  /* 0x000000180f097211 */ /* 0x000fe200028f0eff */
[----:B------:R0:W-:Y:S01]  /*2950*/  @P2 STG.E.U8 desc[UR14][R6.64], R27 ;  /* 0x0000001b06002986 */ /* 0x0001e2000c10110e */
[----:B-1----:R-:W-:Y:S02]  /*2960*/  IADD3 R4, P2, R0, R23, RZ ;  /* 0x0000001700047210 */ /* 0x002fe40007f5e0ff */
[----:B------:R-:W-:-:S02]  /*2970*/  PRMT R15, R26, 0x7771, RZ ;  /* 0x000077711a0f7816 */ /* 0x000fc400000000ff */
[-C--:B------:R-:W-:Y:S01]  /*2980*/  LEA.HI.X.SX32 R5, R0, R24.reuse, 0x1, P2 ;  /* 0x0000001800057211 */ /* 0x080fe200010f0eff */
[----:B------:R-:W-:Y:S01]  /*2990*/  IMAD R0, R10, UR4, RZ ;  /* 0x000000040a007c24 */ /* 0x000fe2000f8e02ff */
[C---:B------:R-:W-:Y:S01]  /*29a0*/  ISETP.LT.AND P2, PT, R19.reuse, UR7, !P0 ;  /* 0x0000000713007c0c */ /* 0x040fe2000c741270 */
[----:B------:R-:W-:Y:S01]  /*29b0*/  IMAD R19, R19, UR4, RZ ;  /* 0x0000000413137c24 */ /* 0x000fe2000f8e02ff */
[-C--:B------:R-:W-:Y:S01]  /*29c0*/  LEA.HI.X.SX32 R3, R20, R24.reuse, 0x1, P6 ;  /* 0x0000001814037211 */ /* 0x080fe200030f0eff */
[----:B------:R1:W-:Y:S01]  /*29d0*/  @P4 STG.E.U8 desc[UR14][R8.64], R15 ;  /* 0x0000000f08004986 */ /* 0x0003e2000c10110e */
[----:B------:R-:W-:Y:S02]  /*29e0*/  PRMT R29, R25, 0x7772, RZ ;  /* 0x00007772191d7816 */ /* 0x000fe400000000ff */
[-C--:B0-----:R-:W-:Y:S02]  /*29f0*/  IADD3 R6, P5, R19, R23.reuse, RZ ;  /* 0x0000001713067210 */ /* 0x081fe40007fbe0ff */
[----:B------:R-:W-:Y:S01]  /*2a00*/  ISETP.LT.AND P4, PT, R16, UR7, !P0 ;  /* 0x0000000710007c0c */ /* 0x000fe2000c781270 */
[----:B------:R0:W-:Y:S01]  /*2a10*/  @P3 STG.E.U8 desc[UR14][R2.64], R29 ;  /* 0x0000001d02003986 */ /* 0x0001e2000c10110e */
[C---:B------:R-:W-:Y:S01]  /*2a20*/  ISETP.LT.AND P3, PT, R17.reuse, UR7, !P0 ;  /* 0x0000000711007c0c */ /* 0x040fe2000c761270 */
[----:B------:R-:W-:Y:S01]  /*2a30*/  IMAD R17, R17, UR4, RZ ;  /* 0x0000000411117c24 */ /* 0x000fe2000f8e02ff */
[----:B------:R-:W-:Y:S01]  /*2a40*/  LEA.HI.X.SX32 R7, R19, R24, 0x1, P5 ;  /* 0x0000001813077211 */ /* 0x000fe200028f0eff */
[----:B------:R4:W-:Y:S01]  /*2a50*/  @P1 STG.E.U8 desc[UR14][R4.64], R31 ;  /* 0x0000001f04001986 */ /* 0x0009e2000c10110e */
[C---:B------:R-:W-:Y:S01]  /*2a60*/  ISETP.LT.AND P1, PT, R18.reuse, UR7, !P0 ;  /* 0x0000000712007c0c */ /* 0x040fe2000c721270 */
[----:B------:R-:W-:Y:S01]  /*2a70*/  IMAD R18, R18, UR4, RZ ;  /* 0x0000000412127c24 */ /* 0x000fe2000f8e02ff */
[----:B------:R-:W-:Y:S01]  /*2a80*/  PRMT R25, R25, 0x7773, RZ ;  /* 0x0000777319197816 */ /* 0x000fe200000000ff */
[----:B------:R-:W-:Y:S01]  /*2a90*/  IMAD R16, R16, UR4, RZ ;  /* 0x0000000410107c24 */ /* 0x000fe2000f8e02ff */
[----:B--2---:R-:W-:Y:S01]  /*2aa0*/  PRMT R19, R21, 0x7770, RZ ;  /* 0x0000777015137816 */ /* 0x004fe200000000ff */
[----:B-1----:R-:W-:Y:S01]  /*2ab0*/  IMAD R15, R28, UR4, RZ ;  /* 0x000000041c0f7c24 */ /* 0x002fe2000f8e02ff */
[----:B---3--:R-:W-:Y:S01]  /*2ac0*/  PRMT R27, R22, 0x7770, RZ ;  /* 0x00007770161b7816 */ /* 0x008fe200000000ff */
[----:B------:R1:W-:Y:S01]  /*2ad0*/  @P2 STG.E.U8 desc[UR14][R6.64], R25 ;  /* 0x0000001906002986 */ /* 0x0003e2000c10110e */
[----:B0-----:R-:W-:-:S02]  /*2ae0*/  IADD3 R2, P6, R18, R23, RZ ;  /* 0x0000001712027210 */ /* 0x001fc40007fde0ff */
[-C--:B------:R-:W-:Y:S02]  /*2af0*/  IADD3 R8, P2, R16, R23.reuse, RZ ;  /* 0x0000001710087210 */ /* 0x080fe40007f5e0ff */
[CC--:B----4-:R-:W-:Y:S02]  /*2b00*/  IADD3 R4, P5, R17.reuse, R23.reuse, RZ ;  /* 0x0000001711047210 */ /* 0x0d0fe40007fbe0ff */
[-C--:B------:R-:W-:Y:S02]  /*2b10*/  LEA.HI.X.SX32 R3, R18, R24.reuse, 0x1, P6 ;  /* 0x0000001812037211 */ /* 0x080fe400030f0eff */
[-C--:B------:R-:W-:Y:S02]  /*2b20*/  LEA.HI.X.SX32 R5, R17, R24.reuse, 0x1, P5 ;  /* 0x0000001811057211 */ /* 0x080fe400028f0eff */
[----:B------:R-:W-:Y:S02]  /*2b30*/  PRMT R17, R26, 0x7773, RZ ;  /* 0x000077731a117816 */ /* 0x000fe400000000ff */
[----:B------:R-:W-:Y:S01]  /*2b40*/  LEA.HI.X.SX32 R9, R16, R24, 0x1, P2 ;  /* 0x0000001810097211 */ /* 0x000fe200010f0eff */
[----:B------:R-:W-:Y:S01]  /*2b50*/  IMAD R16, R14, UR4, RZ ;  /* 0x000000040e107c24 */ /* 0x000fe2000f8e02ff */
[C---:B------:R-:W-:Y:S01]  /*2b60*/  ISETP.LT.AND P5, PT, R12.reuse, UR7, !P0 ;  /* 0x000000070c007c0c */ /* 0x040fe2000c7a1270 */
[----:B------:R0:W-:Y:S01]  /*2b70*/  @P1 STG.E.U8 desc[UR14][R2.64], R17 ;  /* 0x0000001102001986 */ /* 0x0001e2000c10110e */
[----:B------:R-:W-:Y:S01]  /*2b80*/  IMAD R12, R12, UR4, RZ ;  /* 0x000000040c0c7c24 */ /* 0x000fe2000f8e02ff */
[----:B-1----:R-:W-:-:S02]  /*2b90*/  IADD3 R6, P2, R0, R23, RZ ;  /* 0x0000001700067210 */ /* 0x002fc40007f5e0ff */
[----:B------:R1:W-:Y:S01]  /*2ba0*/  @P3 STG.E.U8 desc[UR14][R4.64], R19 ;  /* 0x0000001304003986 */ /* 0x0003e2000c10110e */
[----:B------:R-:W-:Y:S02]  /*2bb0*/  ISETP.LT.AND P3, PT, R10, UR7, !P0 ;  /* 0x000000070a007c0c */ /* 0x000fe4000c761270 */
[----:B------:R-:W-:Y:S01]  /*2bc0*/  LEA.HI.X.SX32 R7, R0, R24, 0x1, P2 ;  /* 0x0000001800077211 */ /* 0x000fe200010f0eff */
[----:B------:R2:W-:Y:S01]  /*2bd0*/  @P4 STG.E.U8 desc[UR14][R8.64], R27 ;  /* 0x0000001b08004986 */ /* 0x0005e2000c10110e */
[C---:B------:R-:W-:Y:S01]  /*2be0*/  ISETP.LT.AND P4, PT, R11.reuse, UR7, !P0 ;  /* 0x000000070b007c0c */ /* 0x040fe2000c781270 */
[----:B------:R-:W-:Y:S01]  /*2bf0*/  IMAD R11, R11, UR4, RZ ;  /* 0x000000040b0b7c24 */ /* 0x000fe2000f8e02ff */
[----:B------:R-:W-:Y:S01]  /*2c00*/  ISETP.LT.AND P2, PT, R28, UR7, !P0 ;  /* 0x000000071c007c0c */ /* 0x000fe2000c741270 */
[----:B0-----:R-:W-:Y:S01]  /*2c10*/  IMAD R17, R13, UR4, RZ ;  /* 0x000000040d117c24 */ /* 0x001fe2000f8e02ff */
[----:B------:R-:W-:Y:S02]  /*2c20*/  IADD3 R2, P6, R12, R23, RZ ;  /* 0x000000170c027210 */ /* 0x000fe40007fde0ff */
[----:B------:R-:W-:-:S02]  /*2c30*/  PRMT R25, R22, 0x7773, RZ ;  /* 0x0000777316197816 */ /* 0x000fc400000000ff */
[CC--:B-1----:R-:W-:Y:S02]  /*2c40*/  IADD3 R4, P1, R11.reuse, R23.reuse, RZ ;  /* 0x000000170b047210 */ /* 0x0c2fe40007f3e0ff */
[-C--:B------:R-:W-:Y:S02]  /*2c50*/  LEA.HI.X.SX32 R3, R12, R24.reuse, 0x1, P6 ;  /* 0x000000180c037211 */ /* 0x080fe400030f0eff */
[-C--:B------:R-:W-:Y:S02]  /*2c60*/  LEA.HI.X.SX32 R5, R11, R24.reuse, 0x1, P1 ;  /* 0x000000180b057211 */ /* 0x080fe400008f0eff */
[CC--:B--2---:R-:W-:Y:S02]  /*2c70*/  IADD3 R8, P6, R15.reuse, R23.reuse, RZ ;  /* 0x000000170f087210 */ /* 0x0c4fe40007fde0ff */
[----:B------:R-:W-:Y:S02]  /*2c80*/  IADD3 R10, P1, R16, R23, RZ ;  /* 0x00000017100a7210 */ /* 0x000fe40007f3e0ff */
[----:B------:R-:W-:-:S02]  /*2c90*/  LEA.HI.X.SX32 R9, R15, R24, 0x1, P6 ;  /* 0x000000180f097211 */ /* 0x000fc400030f0eff */
[-C--:B------:R-:W-:Y:S02]  /*2ca0*/  LEA.HI.X.SX32 R11, R16, R24.reuse, 0x1, P1 ;  /* 0x00000018100b7211 */ /* 0x080fe400008f0eff */
[----:B------:R-:W-:Y:S02]  /*2cb0*/  IADD3 R12, P6, R17, R23, RZ ;  /* 0x00000017110c7210 */ /* 0x000fe40007fde0ff */
[----:B------:R-:W-:Y:S02]  /*2cc0*/  ISETP.LT.AND P1, PT, R14, UR7, !P0 ;  /* 0x000000070e007c0c */ /* 0x000fe4000c721270 */
[----:B------:R-:W-:Y:S02]  /*2cd0*/  ISETP.LT.AND P0, PT, R13, UR7, !P0 ;  /* 0x000000070d007c0c */ /* 0x000fe4000c701270 */
[----:B------:R-:W-:Y:S02]  /*2ce0*/  PRMT R15, R21, 0x7771, RZ ;  /* 0x00007771150f7816 */ /* 0x000fe400000000ff */
[----:B------:R-:W-:-:S02]  /*2cf0*/  LEA.HI.X.SX32 R13, R17, R24, 0x1, P6 ;  /* 0x00000018110d7211 */ /* 0x000fc400030f0eff */
[C---:B------:R-:W-:Y:S01]  /*2d00*/  PRMT R17, R22.reuse, 0x7771, RZ ;  /* 0x0000777116117816 */ /* 0x040fe200000000ff */
[----:B------:R0:W-:Y:S01]  /*2d10*/  @P5 STG.E.U8 desc[UR14][R2.64], R15 ;  /* 0x0000000f02005986 */ /* 0x0001e2000c10110e */
[C---:B------:R-:W-:Y:S02]  /*2d20*/  PRMT R19, R21.reuse, 0x7772, RZ ;  /* 0x0000777215137816 */ /* 0x040fe400000000ff */
[----:B------:R-:W-:Y:S01]  /*2d30*/  PRMT R23, R22, 0x7772, RZ ;  /* 0x0000777216177816 */ /* 0x000fe200000000ff */
[----:B------:R0:W-:Y:S01]  /*2d40*/  @P4 STG.E.U8 desc[UR14][R4.64], R17 ;  /* 0x0000001104004986 */ /* 0x0001e2000c10110e */
[----:B------:R-:W-:-:S03]  /*2d50*/  PRMT R21, R21, 0x7773, RZ ;  /* 0x0000777315157816 */ /* 0x000fc600000000ff */
[----:B------:R0:W-:Y:S04]  /*2d60*/  @P3 STG.E.U8 desc[UR14][R6.64], R19 ;  /* 0x0000001306003986 */ /* 0x0001e8000c10110e */
[----:B------:R0:W-:Y:S04]  /*2d70*/  @P2 STG.E.U8 desc[UR14][R8.64], R23 ;  /* 0x0000001708002986 */ /* 0x0001e8000c10110e */
[----:B------:R0:W-:Y:S01]  /*2d80*/  @P1 STG.E.U8 desc[UR14][R10.64], R21 ;  /* 0x000000150a001986 */ /* 0x0001e2000c10110e */
[----:B------:R-:W-:Y:S05]  /*2d90*/  @!P0 EXIT ;  /* 0x000000000000894d */ /* 0x000fea0003800000 */
[----:B------:R-:W-:Y:S01]  /*2da0*/  STG.E.U8 desc[UR14][R12.64], R25 ;  /* 0x000000190c007986 */ /* 0x000fe2000c10110e */
[----:B------:R-:W-:Y:S05]  /*2db0*/  EXIT ;  /* 0x000000000000794d */ /* 0x000fea0003800000 */
.L_x_3:
[----:B------:R-:W-:-:S00]  /*2dc0*/  BRA `(.L_x_3) ;  /* 0xfffffffc00fc7947 */ /* 0x000fc0000383ffff */
[----:B------:R-:W-:-:S00]  /*2dd0*/  NOP ;  /* 0x0000000000007918 */ /* 0x000fc00000000000 */
        /* <DEDUP_REMOVED lines=10> */
.L_x_4:


//--------------------- .nv.shared.matmul_kernel  --------------------------
	.section	.nv.shared.matmul_kernel,"aw",@nobits
	.sectionflags	@""
	.align	16
	.zero		1024


//--------------------- .nv.shared.reserved.0     --------------------------
	.section	.nv.shared.reserved.0,"aw",@nobits
	.weak		__nv_reservedSMEM_offset_0_alias
	.size		__nv_reservedSMEM_offset_0_alias, 0, 0
	.other		__nv_reservedSMEM_offset_0_alias,@"STO_CUDA_RESERVED_SHARED STV_DEFAULT"
__nv_reservedSMEM_offset_0_alias:
	.zero		0


//--------------------- .nv.constant0.matmul_kernel --------------------------
	.section	.nv.constant0.matmul_kernel,"a",@progbits
	.sectionflags	@""
	.align	4
.nv.constant0.matmul_kernel:
	.zero		608


//--------------------- SYMBOLS --------------------------

	.type		.nv.reservedSmem.offset0,@object
	.size		.nv.reservedSmem.offset0,0x4
